def attn_fwd(
    Q,
    K,
    V,
    Out,
    Lse,
    sm_scale,
    stride_qz,
    stride_qh,
    stride_qm,
    stride_qk,
    stride_kz,
    stride_kh,
    stride_kn,
    stride_kk,
    stride_vz,
    stride_vh,
    stride_vn,
    stride_vk,
    stride_oz,
    stride_oh,
    stride_om,
    stride_ok,
    seqlen_q,
    seqlen_k,
    BLOCK_M: tl.constexpr,
    BLOCK_N: tl.constexpr,
    HEAD_DIM: tl.constexpr,
    CAUSAL: tl.constexpr,
):
    start_m = tl.program_id(0)
    off_hz = tl.program_id(1)
    q_off = off_hz * stride_qh
    k_off = off_hz * stride_kh
    v_off = off_hz * stride_vh
    offs_m = start_m * BLOCK_M + tl.arange(0, BLOCK_M)
    offs_d = tl.arange(0, HEAD_DIM)
    offs_n = tl.arange(0, BLOCK_N)
    q_ptrs = Q + q_off + offs_m[:, None] * stride_qm + offs_d[None, :] * stride_qk
    k_ptrs = K + k_off + offs_d[:, None] * stride_kk + offs_n[None, :] * stride_kn
    v_ptrs = V + v_off + offs_n[:, None] * stride_vn + offs_d[None, :] * stride_vk
    m_i = tl.full([BLOCK_M], float("-inf"), dtype=tl.float32)
    l_i = tl.zeros([BLOCK_M], dtype=tl.float32) + 1.0
    acc = tl.zeros([BLOCK_M, HEAD_DIM], dtype=tl.float32)
    q = tl.load(q_ptrs)
    acc, l_i, m_i = _attn_fwd_inner(
        acc,
        l_i,
        m_i,
        q,
        k_ptrs,
        v_ptrs,
        sm_scale,
        stride_kn,
        stride_vn,
        start_m,
        seqlen_k,
        BLOCK_M,
        BLOCK_N,
        HEAD_DIM,
        CAUSAL,
    )
    acc = acc / l_i[:, None]
    lse = m_i + tl.math.log2(l_i) / 1.4426950408889634
    o_ptrs = (
        Out
        + off_hz * stride_oh
        + offs_m[:, None] * stride_om
        + offs_d[None, :] * stride_ok
    )
    tl.store(o_ptrs, acc.to(Out.dtype.element_ty))
    tl.store(Lse + off_hz * seqlen_q + offs_m, lse)

# config = {"BLOCK_M": 32, "BLOCK_N": 32, "HEAD_DIM": 64, "arch": "sm_90", "causal": false, "dtype": "bf16", "num_stages": 2, "num_warps": 8}
# arch = sm_90


// ===== COMPILED SASS (sm_90a) =====

	.target	sm_90a

	.elftype	@"ET_EXEC"


//--------------------- .note.nv.tkinfo           --------------------------
	.section	.note.nv.tkinfo,"",@"SHT_NOTE"
	.sectionflags	@"SHF_NOTE_NV_TKINFO"
	.tkinfo
        /*0018*/ 	.word	0x00000002
        /*0030*/ 	.string	""
        /*0030*/ 	.string	"ptxas"
        /*0030*/ 	.string	"Cuda compilation tools, release 13.0, V13.0.88"
        /*0030*/ 	.string	"Build cuda_13.0.r13.0/compiler.36424714_0"
        /*0030*/ 	.string	"-v  -suppress-debug-info  -lineinfo  -arch sm_90a "



//--------------------- .note.nv.cuinfo           --------------------------
	.section	.note.nv.cuinfo,"",@"SHT_NOTE"
	.sectionflags	@"SHF_NOTE_NV_CUINFO"
        /*0018*/ 	.short	0x0002
        /*001a*/ 	.short	0x005a
        /*001c*/ 	.short	0x0082
	.zero		2


//--------------------- .nv.info                  --------------------------
	.section	.nv.info,"",@"SHT_CUDA_INFO"
	.align	4


	//----- nvinfo : EIATTR_REGCOUNT
	.align		4
        /*0000*/ 	.byte	0x04, 0x2f
        /*0002*/ 	.short	(.L_2 - .L_1)
	.align		4
.L_1:
        /*0004*/ 	.word	index@(attn_fwd)
        /*0008*/ 	.word	0x00000068


	//----- nvinfo : EIATTR_FRAME_SIZE
	.align		4
.L_2:
        /*000c*/ 	.byte	0x04, 0x11
        /*000e*/ 	.short	(.L_4 - .L_3)
	.align		4
.L_3:
        /*0010*/ 	.word	index@(attn_fwd)
        /*0014*/ 	.word	0x00000000


	//----- nvinfo : EIATTR_MIN_STACK_SIZE
	.align		4
.L_4:
        /*0018*/ 	.byte	0x04, 0x12
        /*001a*/ 	.short	(.L_6 - .L_5)
	.align		4
.L_5:
        /*001c*/ 	.word	index@(attn_fwd)
        /*0020*/ 	.word	0x00000000
.L_6:


//--------------------- .nv.compat                --------------------------
	.section	.nv.compat,"",@"SHT_CUDA_COMPAT_INFO"
	.align	4
        /*0000*/ 	.byte	0x02, 0x09, 0x01, 0x00, 0x02, 0x02, 0x01, 0x00, 0x02, 0x05, 0x05, 0x00, 0x03, 0x07, 0x01, 0x01
        /*0010*/ 	.byte	0x02, 0x03, 0x00, 0x00, 0x02, 0x06, 0x01, 0x00, 0x04, 0x0b, 0x08, 0x00, 0x00, 0x00, 0x00, 0x00
        /*0020*/ 	.byte	0x00, 0x00, 0x00, 0x00


//--------------------- .nv.info.attn_fwd         --------------------------
	.section	.nv.info.attn_fwd,"",@"SHT_CUDA_INFO"
	.sectionflags	@""
	.align	4


	//----- nvinfo : EIATTR_CUDA_API_VERSION
	.align		4
        /*0000*/ 	.byte	0x04, 0x37
        /*0002*/ 	.short	(.L_8 - .L_7)
.L_7:
        /*0004*/ 	.word	0x00000082


	//----- nvinfo : EIATTR_KPARAM_INFO
	.align		4
.L_8:
        /*0008*/ 	.byte	0x04, 0x17
        /*000a*/ 	.short	(.L_10 - .L_9)
.L_9:
        /*000c*/ 	.word	0x00000000
        /*0010*/ 	.short	0x0019
        /*0012*/ 	.short	0x0080
        /*0014*/ 	.byte	0x00, 0xf4, 0x21, 0x00


	//----- nvinfo : EIATTR_KPARAM_INFO
	.align		4
.L_10:
        /*0018*/ 	.byte	0x04, 0x17
        /*001a*/ 	.short	(.L_12 - .L_11)
.L_11:
        /*001c*/ 	.word	0x00000000
        /*0020*/ 	.short	0x0018
        /*0022*/ 	.short	0x0078
        /*0024*/ 	.byte	0x00, 0xf4, 0x21, 0x00


	//----- nvinfo : EIATTR_KPARAM_INFO
	.align		4
.L_12:
        /*0028*/ 	.byte	0x04, 0x17
        /*002a*/ 	.short	(.L_14 - .L_13)
.L_13:
        /*002c*/ 	.word	0x00000000
        /*0030*/ 	.short	0x0017
        /*0032*/ 	.short	0x0070
        /*0034*/ 	.byte	0x00, 0xf0, 0x11, 0x00


	//----- nvinfo : EIATTR_KPARAM_INFO
	.align		4
.L_14:
        /*0038*/ 	.byte	0x04, 0x17
        /*003a*/ 	.short	(.L_16 - .L_15)
.L_15:
        /*003c*/ 	.word	0x00000000
        /*0040*/ 	.short	0x0016
        /*0042*/ 	.short	0x006c
        /*0044*/ 	.byte	0x00, 0xf0, 0x11, 0x00


	//----- nvinfo : EIATTR_KPARAM_INFO
	.align		4
.L_16:
        /*0048*/ 	.byte	0x04, 0x17
        /*004a*/ 	.short	(.L_18 - .L_17)
.L_17:
        /*004c*/ 	.word	0x00000000
        /*0050*/ 	.short	0x0015
        /*0052*/ 	.short	0x0068
        /*0054*/ 	.byte	0x00, 0xf0, 0x11, 0x00


	//----- nvinfo : EIATTR_KPARAM_INFO
	.align		4
.L_18:
        /*0058*/ 	.byte	0x04, 0x17
        /*005a*/ 	.short	(.L_20 - .L_19)
.L_19:
        /*005c*/ 	.word	0x00000000
        /*0060*/ 	.short	0x0014
        /*0062*/ 	.short	0x0064
        /*0064*/ 	.byte	0x00, 0xf0, 0x11, 0x00


	//----- nvinfo : EIATTR_KPARAM_INFO
	.align		4
.L_20:
        /*0068*/ 	.byte	0x04, 0x17
        /*006a*/ 	.short	(.L_22 - .L_21)
.L_21:
        /*006c*/ 	.word	0x00000000
        /*0070*/ 	.short	0x0013
        /*0072*/ 	.short	0x0060
        /*0074*/ 	.byte	0x00, 0xf0, 0x11, 0x00


	//----- nvinfo : EIATTR_KPARAM_INFO
	.align		4
.L_22:
        /*0078*/ 	.byte	0x04, 0x17
        /*007a*/ 	.short	(.L_24 - .L_23)
.L_23:
        /*007c*/ 	.word	0x00000000
        /*0080*/ 	.short	0x0012
        /*0082*/ 	.short	0x005c
        /*0084*/ 	.byte	0x00, 0xf0, 0x11, 0x00


	//----- nvinfo : EIATTR_KPARAM_INFO
	.align		4
.L_24:
        /*0088*/ 	.byte	0x04, 0x17
        /*008a*/ 	.short	(.L_26 - .L_25)
.L_25:
        /*008c*/ 	.word	0x00000000
        /*0090*/ 	.short	0x0011
        /*0092*/ 	.short	0x0058
        /*0094*/ 	.byte	0x00, 0xf0, 0x11, 0x00


	//----- nvinfo : EIATTR_KPARAM_INFO
	.align		4
.L_26:
        /*0098*/ 	.byte	0x04, 0x17
        /*009a*/ 	.short	(.L_28 - .L_27)
.L_27:
        /*009c*/ 	.word	0x00000000
        /*00a0*/ 	.short	0x0010
        /*00a2*/ 	.short	0x0054
        /*00a4*/ 	.byte	0x00, 0xf0, 0x11, 0x00


	//----- nvinfo : EIATTR_KPARAM_INFO
	.align		4
.L_28:
        /*00a8*/ 	.byte	0x04, 0x17
        /*00aa*/ 	.short	(.L_30 - .L_29)
.L_29:
        /*00ac*/ 	.word	0x00000000
        /*00b0*/ 	.short	0x000f
        /*00b2*/ 	.short	0x0050
        /*00b4*/ 	.byte	0x00, 0xf0, 0x11, 0x00


	//----- nvinfo : EIATTR_KPARAM_INFO
	.align		4
.L_30:
        /*00b8*/ 	.byte	0x04, 0x17
        /*00ba*/ 	.short	(.L_32 - .L_31)
.L_31:
        /*00bc*/ 	.word	0x00000000
        /*00c0*/ 	.short	0x000e
        /*00c2*/ 	.short	0x004c
        /*00c4*/ 	.byte	0x00, 0xf0, 0x11, 0x00


	//----- nvinfo : EIATTR_KPARAM_INFO
	.align		4
.L_32:
        /*00c8*/ 	.byte	0x04, 0x17
        /*00ca*/ 	.short	(.L_34 - .L_33)
.L_33:
        /*00cc*/ 	.word	0x00000000
        /*00d0*/ 	.short	0x000d
        /*00d2*/ 	.short	0x0048
        /*00d4*/ 	.byte	0x00, 0xf0, 0x11, 0x00


	//----- nvinfo : EIATTR_KPARAM_INFO
	.align		4
.L_34:
        /*00d8*/ 	.byte	0x04, 0x17
        /*00da*/ 	.short	(.L_36 - .L_35)
.L_35:
        /*00dc*/ 	.word	0x00000000
        /*00e0*/ 	.short	0x000c
        /*00e2*/ 	.short	0x0044
        /*00e4*/ 	.byte	0x00, 0xf0, 0x11, 0x00


	//----- nvinfo : EIATTR_KPARAM_INFO
	.align		4
.L_36:
        /*00e8*/ 	.byte	0x04, 0x17
        /*00ea*/ 	.short	(.L_38 - .L_37)
.L_37:
        /*00ec*/ 	.word	0x00000000
        /*00f0*/ 	.short	0x000b
        /*00f2*/ 	.short	0x0040
        /*00f4*/ 	.byte	0x00, 0xf0, 0x11, 0x00


	//----- nvinfo : EIATTR_KPARAM_INFO
	.align		4
.L_38:
        /*00f8*/ 	.byte	0x04, 0x17
        /*00fa*/ 	.short	(.L_40 - .L_39)
.L_39:
        /*00fc*/ 	.word	0x00000000
        /*0100*/ 	.short	0x000a
        /*0102*/ 	.short	0x003c
        /*0104*/ 	.byte	0x00, 0xf0, 0x11, 0x00


	//----- nvinfo : EIATTR_KPARAM_INFO
	.align		4
.L_40:
        /*0108*/ 	.byte	0x04, 0x17
        /*010a*/ 	.short	(.L_42 - .L_41)
.L_41:
        /*010c*/ 	.word	0x00000000
        /*0110*/ 	.short	0x0009
        /*0112*/ 	.short	0x0038
        /*0114*/ 	.byte	0x00, 0xf0, 0x11, 0x00


	//----- nvinfo : EIATTR_KPARAM_INFO
	.align		4
.L_42:
        /*0118*/ 	.byte	0x04, 0x17
        /*011a*/ 	.short	(.L_44 - .L_43)
.L_43:
        /*011c*/ 	.word	0x00000000
        /*0120*/ 	.short	0x0008
        /*0122*/ 	.short	0x0034
        /*0124*/ 	.byte	0x00, 0xf0, 0x11, 0x00


	//----- nvinfo : EIATTR_KPARAM_INFO
	.align		4
.L_44:
        /*0128*/ 	.byte	0x04, 0x17
        /*012a*/ 	.short	(.L_46 - .L_45)
.L_45:
        /*012c*/ 	.word	0x00000000
        /*0130*/ 	.short	0x0007
        /*0132*/ 	.short	0x0030
        /*0134*/ 	.byte	0x00, 0xf0, 0x11, 0x00


	//----- nvinfo : EIATTR_KPARAM_INFO
	.align		4
.L_46:
        /*0138*/ 	.byte	0x04, 0x17
        /*013a*/ 	.short	(.L_48 - .L_47)
.L_47:
        /*013c*/ 	.word	0x00000000
        /*0140*/ 	.short	0x0006
        /*0142*/ 	.short	0x002c
        /*0144*/ 	.byte	0x00, 0xf0, 0x11, 0x00


	//----- nvinfo : EIATTR_KPARAM_INFO
	.align		4
.L_48:
        /*0148*/ 	.byte	0x04, 0x17
        /*014a*/ 	.short	(.L_50 - .L_49)
.L_49:
        /*014c*/ 	.word	0x00000000
        /*0150*/ 	.short	0x0005
        /*0152*/ 	.short	0x0028
        /*0154*/ 	.byte	0x00, 0xf0, 0x11, 0x00


	//----- nvinfo : EIATTR_KPARAM_INFO
	.align		4
.L_50:
        /*0158*/ 	.byte	0x04, 0x17
        /*015a*/ 	.short	(.L_52 - .L_51)
.L_51:
        /*015c*/ 	.word	0x00000000
        /*0160*/ 	.short	0x0004
        /*0162*/ 	.short	0x0020
        /*0164*/ 	.byte	0x00, 0xf4, 0x21, 0x00


	//----- nvinfo : EIATTR_KPARAM_INFO
	.align		4
.L_52:
        /*0168*/ 	.byte	0x04, 0x17
        /*016a*/ 	.short	(.L_54 - .L_53)
.L_53:
        /*016c*/ 	.word	0x00000000
        /*0170*/ 	.short	0x0003
        /*0172*/ 	.short	0x0018
        /*0174*/ 	.byte	0x00, 0xf4, 0x21, 0x00


	//----- nvinfo : EIATTR_KPARAM_INFO
	.align		4
.L_54:
        /*0178*/ 	.byte	0x04, 0x17
        /*017a*/ 	.short	(.L_56 - .L_55)
.L_55:
        /*017c*/ 	.word	0x00000000
        /*0180*/ 	.short	0x0002
        /*0182*/ 	.short	0x0010
        /*0184*/ 	.byte	0x00, 0xf4, 0x21, 0x00


	//----- nvinfo : EIATTR_KPARAM_INFO
	.align		4
.L_56:
        /*0188*/ 	.byte	0x04, 0x17
        /*018a*/ 	.short	(.L_58 - .L_57)
.L_57:
        /*018c*/ 	.word	0x00000000
        /*0190*/ 	.short	0x0001
        /*0192*/ 	.short	0x0008
        /*0194*/ 	.byte	0x00, 0xf4, 0x21, 0x00


	//----- nvinfo : EIATTR_KPARAM_INFO
	.align		4
.L_58:
        /*0198*/ 	.byte	0x04, 0x17
        /*019a*/ 	.short	(.L_60 - .L_59)
.L_59:
        /*019c*/ 	.word	0x00000000
        /*01a0*/ 	.short	0x0000
        /*01a2*/ 	.short	0x0000
        /*01a4*/ 	.byte	0x00, 0xf4, 0x21, 0x00


	//----- nvinfo : EIATTR_SPARSE_MMA_MASK
	.align		4
.L_60:
        /*01a8*/ 	.byte	0x03, 0x50
        /*01aa*/ 	.short	0x0000


	//----- nvinfo : EIATTR_MAXREG_COUNT
	.align		4
        /*01ac*/ 	.byte	0x03, 0x1b
        /*01ae*/ 	.short	0x00ff


	//----- nvinfo : EIATTR_NUM_BARRIERS
	.align		4
        /*01b0*/ 	.byte	0x02, 0x4c
        /*01b2*/ 	.byte	0x01
	.zero		1


	//----- nvinfo : EIATTR_MERCURY_ISA_VERSION
	.align		4
        /*01b4*/ 	.byte	0x03, 0x5f
        /*01b6*/ 	.short	0x0101


	//----- nvinfo : EIATTR_COOP_GROUP_MASK_REGIDS
	.align		4
        /*01b8*/ 	.byte	0x04, 0x29
        /*01ba*/ 	.short	(.L_62 - .L_61)


	//   ....[0]....
.L_61:
        /*01bc*/ 	.word	0xffffffff


	//   ....[1]....
        /*01c0*/ 	.word	0xffffffff


	//   ....[2]....
        /*01c4*/ 	.word	0xffffffff


	//   ....[3]....
        /*01c8*/ 	.word	0xffffffff


	//   ....[4]....
        /*01cc*/ 	.word	0xffffffff


	//   ....[5]....
        /*01d0*/ 	.word	0xffffffff


	//   ....[6]....
        /*01d4*/ 	.word	0xffffffff


	//   ....[7]....
        /*01d8*/ 	.word	0xffffffff


	//   ....[8]....
        /*01dc*/ 	.word	0xffffffff


	//   ....[9]....
        /*01e0*/ 	.word	0xffffffff


	//   ....[10]....
        /*01e4*/ 	.word	0xffffffff


	//   ....[11]....
        /*01e8*/ 	.word	0xffffffff


	//   ....[12]....
        /*01ec*/ 	.word	0xffffffff


	//   ....[13]....
        /*01f0*/ 	.word	0xffffffff


	//   ....[14]....
        /*01f4*/ 	.word	0xffffffff


	//   ....[15]....
        /*01f8*/ 	.word	0xffffffff


	//   ....[16]....
        /*01fc*/ 	.word	0xffffffff


	//   ....[17]....
        /*0200*/ 	.word	0xffffffff


	//   ....[18]....
        /*0204*/ 	.word	0xffffffff


	//   ....[19]....
        /*0208*/ 	.word	0xffffffff


	//----- nvinfo : EIATTR_COOP_GROUP_INSTR_OFFSETS
	.align		4
.L_62:
        /*020c*/ 	.byte	0x04, 0x28
        /*020e*/ 	.short	(.L_64 - .L_63)


	//   ....[0]....
.L_63:
        /*0210*/ 	.word	0x00001190


	//   ....[1]....
        /*0214*/ 	.word	0x000011a0


	//   ....[2]....
        /*0218*/ 	.word	0x000011b0


	//   ....[3]....
        /*021c*/ 	.word	0x000011c0


	//   ....[4]....
        /*0220*/ 	.word	0x00001210


	//   ....[5]....
        /*0224*/ 	.word	0x00001220


	//   ....[6]....
        /*0228*/ 	.word	0x00001230


	//   ....[7]....
        /*022c*/ 	.word	0x00001240


	//   ....[8]....
        /*0230*/ 	.word	0x00001300


	//   ....[9]....
        /*0234*/ 	.word	0x00001320


	//   ....[10]....
        /*0238*/ 	.word	0x00001420


	//   ....[11]....
        /*023c*/ 	.word	0x00001510


	//   ....[12]....
        /*0240*/ 	.word	0x00001560


	//   ....[13]....
        /*0244*/ 	.word	0x000015d0


	//   ....[14]....
        /*0248*/ 	.word	0x00001610


	//   ....[15]....
        /*024c*/ 	.word	0x00001640


	//   ....[16]....
        /*0250*/ 	.word	0x00001650


	//   ....[17]....
        /*0254*/ 	.word	0x00001680


	//   ....[18]....
        /*0258*/ 	.word	0x00001710


	//   ....[19]....
        /*025c*/ 	.word	0x00001730


	//----- nvinfo : EIATTR_EXIT_INSTR_OFFSETS
	.align		4
.L_64:
        /*0260*/ 	.byte	0x04, 0x1c
        /*0262*/ 	.short	(.L_66 - .L_65)


	//   ....[0]....
.L_65:
        /*0264*/ 	.word	0x00002c70


	//   ....[1]....
        /*0268*/ 	.word	0x00002ca0


	//----- nvinfo : EIATTR_REQNTID
	.align		4
.L_66:
        /*026c*/ 	.byte	0x04, 0x10
        /*026e*/ 	.short	(.L_68 - .L_67)
.L_67:
        /*0270*/ 	.word	0x00000100
        /*0274*/ 	.word	0x00000001
        /*0278*/ 	.word	0x00000001


	//----- nvinfo : EIATTR_CBANK_PARAM_SIZE
	.align		4
.L_68:
        /*027c*/ 	.byte	0x03, 0x19
        /*027e*/ 	.short	0x0088


	//----- nvinfo : EIATTR_PARAM_CBANK
	.align		4
        /*0280*/ 	.byte	0x04, 0x0a
        /*0282*/ 	.short	(.L_70 - .L_69)
	.align		4
.L_69:
        /*0284*/ 	.word	index@(.nv.constant0.attn_fwd)
        /*0288*/ 	.short	0x0210
        /*028a*/ 	.short	0x0088


	//----- nvinfo : EIATTR_SW_WAR
	.align		4
.L_70:
        /*028c*/ 	.byte	0x04, 0x36
        /*028e*/ 	.short	(.L_72 - .L_71)
.L_71:
        /*0290*/ 	.word	0x00000008
.L_72:


//--------------------- .nv.callgraph             --------------------------
	.section	.nv.callgraph,"",@"SHT_CUDA_CALLGRAPH"
	.align	4
	.sectionentsize	8
	.align		4
        /*0000*/ 	.word	0x00000000
	.align		4
        /*0004*/ 	.word	0xffffffff
	.align		4
        /*0008*/ 	.word	0x00000000
	.align		4
        /*000c*/ 	.word	0xfffffffe
	.align		4
        /*0010*/ 	.word	0x00000000
	.align		4
        /*0014*/ 	.word	0xfffffffd
	.align		4
        /*0018*/ 	.word	0x00000000
	.align		4
        /*001c*/ 	.word	0xfffffffc


//--------------------- .nv.constant4             --------------------------
	.section	.nv.constant4,"a",@progbits
	.align	8
	.align		8
.nv.constant4:
        /*0000*/ 	.dword	_$_str


//--------------------- .text.attn_fwd            --------------------------
	.section	.text.attn_fwd,"ax",@progbits
	.align	128
        .global         attn_fwd
        .type           attn_fwd,@function
        .size           attn_fwd,(.L_x_3 - attn_fwd)
        .other          attn_fwd,@"STO_CUDA_ENTRY STV_DEFAULT"
attn_fwd:
.text.attn_fwd:
[----:B------:R-:W-:Y:S01]  /*0000*/  LDC R1, c[0x0][0x28] ;  /* 0x00000a00ff017b82 */ /* 0x000fe20000000800 */
[----:B------:R-:W0:Y:S07]  /*0010*/  S2R R9, SR_TID.X ;  /* 0x0000000000097919 */ /* 0x000e2e0000002100 */
[----:B------:R-:W1:Y:S01]  /*0020*/  S2UR UR7, SR_CTAID.Y ;  /* 0x00000000000779c3 */ /* 0x000e620000002600 */
[----:B------:R-:W-:Y:S01]  /*0030*/  ULDC.64 UR4, c[0x0][0x240] ;  /* 0x0000900000047ab9 */ /* 0x000fe20000000a00 */
[----:B------:R-:W-:Y:S01]  /*0040*/  ULDC.64 UR10, c[0x0][0x208] ;  /* 0x00008200000a7ab9 */ /* 0x000fe20000000a00 */
[----:B------:R-:W2:Y:S05]  /*0050*/  S2R R56, SR_CTAID.X ;  /* 0x0000000000387919 */ /* 0x000eaa0000002500 */
[----:B------:R-:W3:Y:S08]  /*0060*/  LDC R14, c[0x0][0x248] ;  /* 0x00009200ff0e7b82 */ /* 0x000ef00000000800 */
[----:B------:R-:W4:Y:S01]  /*0070*/  LDC.64 R28, c[0x0][0x210] ;  /* 0x00008400ff1c7b82 */ /* 0x000f220000000a00 */
[----:B-1----:R-:W-:-:S04]  /*0080*/  UIMAD UR4, UR7, UR4, URZ ;  /* 0x00000004070472a4 */ /* 0x002fc8000f8e023f */
[----:B------:R-:W-:Y:S01]  /*0090*/  USHF.L.U32 UR6, UR4, 0x1, URZ ;  /* 0x0000000104067899 */ /* 0x000fe2000800063f */
[----:B0-----:R-:W-:Y:S02]  /*00a0*/  LOP3.LUT R17, R9, 0x1f, RZ, 0xc0, !PT ;  /* 0x0000001f09117812 */ /* 0x001fe400078ec0ff */
[----:B------:R-:W-:-:S03]  /*00b0*/  SHF.R.U32.HI R27, RZ, 0x5, R9 ;  /* 0x00000005ff1b7819 */ /* 0x000fc60000011609 */
[----:B--2---:R-:W-:Y:S01]  /*00c0*/  IMAD R56, R56, 0x20, R17 ;  /* 0x0000002038387824 */ /* 0x004fe200078e0211 */
[----:B------:R-:W-:-:S03]  /*00d0*/  SGXT.U32 R27, R27, 0x3 ;  /* 0x000000031b1b781a */ /* 0x000fc60000000000 */
[----:B------:R-:W-:Y:S01]  /*00e0*/  IMAD R0, R56, UR5, RZ ;  /* 0x0000000538007c24 */ /* 0x000fe2000f8e02ff */
[----:B------:R-:W-:Y:S01]  /*00f0*/  UIMAD.WIDE UR4, UR4, 0x2, URZ ;  /* 0x00000002040478a5 */ /* 0x000fe2000f8e023f */
[----:B---3--:R-:W-:Y:S02]  /*0100*/  IMAD R5, R27, R14, RZ ;  /* 0x0000000e1b057224 */ /* 0x008fe400078e02ff */
[C---:B------:R-:W-:Y:S02]  /*0110*/  IMAD.SHL.U32 R3, R0.reuse, 0x2, RZ ;  /* 0x0000000200037824 */ /* 0x040fe400078e00ff */
[----:B------:R-:W-:Y:S01]  /*0120*/  IMAD.HI R0, R0, 0x2, RZ ;  /* 0x0000000200007827 */ /* 0x000fe200078e02ff */
[----:B------:R-:W-:Y:S02]  /*0130*/  LEA R7, R14, R5, 0x3 ;  /* 0x000000050e077211 */ /* 0x000fe400078e18ff */
[----:B----4-:R-:W-:-:S04]  /*0140*/  IADD3 R25, P0, P1, R3, UR6, R28 ;  /* 0x0000000603197c10 */ /* 0x010fc8000f91e01c */
[----:B------:R-:W-:Y:S01]  /*0150*/  IADD3.X R29, R0, UR5, R29, P0, P1 ;  /* 0x00000005001d7c10 */ /* 0x000fe200087e241d */
[C---:B------:R-:W-:Y:S01]  /*0160*/  IMAD R0, R14.reuse, 0x8, R7 ;  /* 0x000000080e007824 */ /* 0x040fe200078e0207 */
[-C--:B------:R-:W-:Y:S02]  /*0170*/  LEA R2, P0, R5, R25.reuse, 0x1 ;  /* 0x0000001905027211 */ /* 0x080fe400078008ff */
[----:B------:R-:W-:Y:S01]  /*0180*/  LEA R4, P1, R7, R25, 0x1 ;  /* 0x0000001907047211 */ /* 0x000fe200078208ff */
[----:B------:R-:W-:Y:S01]  /*0190*/  IMAD R8, R14, 0x8, R0 ;  /* 0x000000080e087824 */ /* 0x000fe200078e0200 */
[----:B------:R-:W-:Y:S02]  /*01a0*/  LEA.HI.X.SX32 R3, R5, R29, 0x1, P0 ;  /* 0x0000001d05037211 */ /* 0x000fe400000f0eff */
[C---:B------:R-:W-:Y:S02]  /*01b0*/  LEA R6, P0, R0.reuse, R25, 0x1 ;  /* 0x0000001900067211 */ /* 0x040fe400078008ff */
[-C--:B------:R-:W-:Y:S01]  /*01c0*/  LEA.HI.X.SX32 R5, R7, R29.reuse, 0x1, P1 ;  /* 0x0000001d07057211 */ /* 0x080fe200008f0eff */
[----:B------:R0:W2:Y:S01]  /*01d0*/  LDG.E.U16 R19, desc[UR10][R2.64] ;  /* 0x0000000a02137981 */ /* 0x0000a2000c1e1500 */
[----:B------:R-:W-:-:S02]  /*01e0*/  LEA.HI.X.SX32 R7, R0, R29, 0x1, P0 ;  /* 0x0000001d00077211 */ /* 0x000fc400000f0eff */
[----:B------:R-:W-:Y:S01]  /*01f0*/  LEA R10, P0, R8, R25, 0x1 ;  /* 0x00000019080a7211 */ /* 0x000fe200078008ff */
[----:B------:R1:W3:Y:S01]  /*0200*/  LDG.E.U16 R21, desc[UR10][R4.64] ;  /* 0x0000000a04157981 */ /* 0x0002e2000c1e1500 */
[----:B------:R-:W-:Y:S02]  /*0210*/  LEA R0, R14, R8, 0x3 ;  /* 0x000000080e007211 */ /* 0x000fe400078e18ff */
[----:B------:R-:W-:Y:S01]  /*0220*/  LEA.HI.X.SX32 R11, R8, R29, 0x1, P0 ;  /* 0x0000001d080b7211 */ /* 0x000fe200000f0eff */
[----:B------:R4:W5:Y:S02]  /*0230*/  LDG.E.U16 R23, desc[UR10][R6.64] ;  /* 0x0000000a06177981 */ /* 0x000964000c1e1500 */
[----:B------:R-:W-:Y:S01]  /*0240*/  IMAD R8, R14, 0x8, R0 ;  /* 0x000000080e087824 */ /* 0x000fe200078e0200 */
[----:B------:R-:W-:Y:S02]  /*0250*/  LEA R12, P0, R0, R25, 0x1 ;  /* 0x00000019000c7211 */ /* 0x000fe400078008ff */
[----:B------:R-:W5:Y:S01]  /*0260*/  LDG.E.U16 R11, desc[UR10][R10.64] ;  /* 0x0000000a0a0b7981 */ /* 0x000f62000c1e1500 */
[----:B------:R-:W-:Y:S01]  /*0270*/  IMAD R15, R14, 0x8, R8 ;  /* 0x000000080e0f7824 */ /* 0x000fe200078e0208 */
[----:B------:R-:W-:-:S02]  /*0280*/  LEA.HI.X.SX32 R13, R0, R29, 0x1, P0 ;  /* 0x0000001d000d7211 */ /* 0x000fc400000f0eff */
[----:B0-----:R-:W-:Y:S02]  /*0290*/  LEA R2, P0, R8, R25, 0x1 ;  /* 0x0000001908027211 */ /* 0x001fe400078008ff */
[----:B------:R-:W-:Y:S02]  /*02a0*/  LEA R0, R14, R15, 0x3 ;  /* 0x0000000f0e007211 */ /* 0x000fe400078e18ff */
[C---:B------:R-:W-:Y:S02]  /*02b0*/  LEA R14, P1, R15.reuse, R25, 0x1 ;  /* 0x000000190f0e7211 */ /* 0x040fe400078208ff */
[----:B------:R-:W-:Y:S02]  /*02c0*/  LEA.HI.X.SX32 R3, R8, R29, 0x1, P0 ;  /* 0x0000001d08037211 */ /* 0x000fe400000f0eff */
[C---:B-1----:R-:W-:Y:S01]  /*02d0*/  LEA R4, P0, R0.reuse, R25, 0x1 ;  /* 0x0000001900047211 */ /* 0x042fe200078008ff */
[----:B------:R-:W0:Y:S01]  /*02e0*/  LDC R8, c[0x0][0x280] ;  /* 0x0000a000ff087b82 */ /* 0x000e220000000800 */
[-C--:B------:R-:W-:Y:S01]  /*02f0*/  LEA.HI.X.SX32 R15, R15, R29.reuse, 0x1, P1 ;  /* 0x0000001d0f0f7211 */ /* 0x080fe200008f0eff */
[----:B------:R1:W5:Y:S01]  /*0300*/  LDG.E.U16 R25, desc[UR10][R12.64] ;  /* 0x0000000a0c197981 */ /* 0x000362000c1e1500 */
[----:B------:R-:W-:-:S03]  /*0310*/  LEA.HI.X.SX32 R5, R0, R29, 0x1, P0 ;  /* 0x0000001d00057211 */ /* 0x000fc600000f0eff */
[----:B------:R-:W5:Y:S04]  /*0320*/  LDG.E.U16 R29, desc[UR10][R2.64] ;  /* 0x0000000a021d7981 */ /* 0x000f68000c1e1500 */
[----:B------:R-:W5:Y:S04]  /*0330*/  LDG.E.U16 R15, desc[UR10][R14.64] ;  /* 0x0000000a0e0f7981 */ /* 0x000f68000c1e1500 */
[----:B------:R1:W5:Y:S01]  /*0340*/  LDG.E.U16 R31, desc[UR10][R4.64] ;  /* 0x0000000a041f7981 */ /* 0x000362000c1e1500 */
[----:B------:R-:W0:Y:S01]  /*0350*/  S2UR UR6, SR_CgaCtaId ;  /* 0x00000000000679c3 */ /* 0x000e220000008800 */
[C---:B------:R-:W-:Y:S01]  /*0360*/  LOP3.LUT R0, R9.reuse, 0xc0, RZ, 0xc0, !PT ;  /* 0x000000c009007812 */ /* 0x040fe200078ec0ff */
[C---:B----4-:R-:W-:Y:S01]  /*0370*/  IMAD.SHL.U32 R6, R9.reuse, 0x20, RZ ;  /* 0x0000002009067824 */ /* 0x050fe200078e00ff */
[C---:B-1----:R-:W-:Y:S01]  /*0380*/  LOP3.LUT R13, R9.reuse, 0x3f, RZ, 0xc0, !PT ;  /* 0x0000003f090d7812 */ /* 0x042fe200078ec0ff */
[----:B------:R-:W-:Y:S01]  /*0390*/  UMOV UR4, 0x400 ;  /* 0x0000040000047882 */ /* 0x000fe20000000000 */
[C---:B------:R-:W-:Y:S01]  /*03a0*/  IMAD.SHL.U32 R18, R9.reuse, 0x2, RZ ;  /* 0x0000000209127824 */ /* 0x040fe200078e00ff */
[----:B------:R-:W-:-:S02]  /*03b0*/  LOP3.LUT R4, R9, 0x18, RZ, 0xc0, !PT ;  /* 0x0000001809047812 */ /* 0x000fc400078ec0ff */
[----:B0-----:R-:W-:Y:S02]  /*03c0*/  ISETP.GE.AND P0, PT, R8, 0x1, PT ;  /* 0x000000010800780c */ /* 0x001fe40003f06270 */
[----:B------:R-:W-:Y:S02]  /*03d0*/  SHF.R.U32.HI R5, RZ, 0x2, R0 ;  /* 0x00000002ff057819 */ /* 0x000fe40000011600 */
[----:B------:R-:W-:Y:S02]  /*03e0*/  LOP3.LUT R7, R6, 0x60, RZ, 0xc0, !PT ;  /* 0x0000006006077812 */ /* 0x000fe400078ec0ff */
[----:B------:R-:W-:Y:S02]  /*03f0*/  LEA R33, R4, R13, 0x5 ;  /* 0x0000000d04217211 */ /* 0x000fe400078e28ff */
[----:B------:R-:W-:Y:S01]  /*0400*/  SHF.R.U32.HI R2, RZ, 0x4, R9 ;  /* 0x00000004ff027819 */ /* 0x000fe20000011609 */
[----:B------:R-:W-:Y:S01]  /*0410*/  ULEA UR6, UR6, UR4, 0x18 ;  /* 0x0000000406067291 */ /* 0x000fe2000f8ec03f */
[----:B------:R-:W-:Y:S01]  /*0420*/  LOP3.LUT R26, R5, 0x1fe, R18, 0x78, !PT ;  /* 0x000001fe051a7812 */ /* 0x000fe200078e7812 */
[----:B------:R-:W-:Y:S01]  /*0430*/  IMAD R7, R0, 0x4, R7 ;  /* 0x0000000400077824 */ /* 0x000fe200078e0207 */
[----:B------:R-:W-:Y:S01]  /*0440*/  LOP3.LUT R3, R9, 0x1c, RZ, 0xc0, !PT ;  /* 0x0000001c09037812 */ /* 0x000fe200078ec0ff */
[----:B------:R-:W-:Y:S01]  /*0450*/  IMAD.SHL.U32 R33, R33, 0x4, RZ ;  /* 0x0000000421217824 */ /* 0x000fe200078e00ff */
[----:B------:R-:W-:-:S02]  /*0460*/  LOP3.LUT R2, R2, 0x2, RZ, 0xc0, !PT ;  /* 0x0000000202027812 */ /* 0x000fc400078ec0ff */
[----:B------:R-:W-:Y:S02]  /*0470*/  SHF.R.U32.HI R6, RZ, 0x1, R0 ;  /* 0x00000001ff067819 */ /* 0x000fe40000011600 */
[----:B------:R-:W-:Y:S01]  /*0480*/  LOP3.LUT R16, R9, 0xff, RZ, 0xc0, !PT ;  /* 0x000000ff09107812 */ /* 0x000fe200078ec0ff */
[----:B------:R-:W-:Y:S01]  /*0490*/  IMAD.MOV.U32 R57, RZ, RZ, -0x800000 ;  /* 0xff800000ff397424 */ /* 0x000fe200078e00ff */
[----:B------:R-:W-:Y:S01]  /*04a0*/  IADD3 R5, R3, R7, R2 ;  /* 0x0000000703057210 */ /* 0x000fe20007ffe002 */
[----:B------:R-:W-:Y:S01]  /*04b0*/  IMAD.MOV.U32 R90, RZ, RZ, -0x800000 ;  /* 0xff800000ff5a7424 */ /* 0x000fe200078e00ff */
[----:B------:R-:W-:Y:S01]  /*04c0*/  LOP3.LUT R6, R33, R6, RZ, 0x3c, !PT ;  /* 0x0000000621067212 */ /* 0x000fe200078e3cff */
[----:B------:R-:W-:Y:S01]  /*04d0*/  IMAD.MOV.U32 R92, RZ, RZ, -0x800000 ;  /* 0xff800000ff5c7424 */ /* 0x000fe200078e00ff */
[----:B------:R-:W-:Y:S01]  /*04e0*/  MOV R7, 0x3f800000 ;  /* 0x3f80000000077802 */ /* 0x000fe20000000f00 */
[----:B------:R-:W-:Y:S01]  /*04f0*/  IMAD.MOV.U32 R8, RZ, RZ, 0x3f800000 ;  /* 0x3f800000ff087424 */ /* 0x000fe200078e00ff */
[----:B------:R-:W-:Y:S01]  /*0500*/  MOV R91, 0xff800000 ;  /* 0xff800000005b7802 */ /* 0x000fe20000000f00 */
[----:B------:R-:W-:Y:S01]  /*0510*/  IMAD.MOV.U32 R0, RZ, RZ, 0x3f800000 ;  /* 0x3f800000ff007424 */ /* 0x000fe200078e00ff */
[----:B------:R-:W-:-:S02]  /*0520*/  MOV R2, 0x3f800000 ;  /* 0x3f80000000027802 */ /* 0x000fc40000000f00 */
[----:B------:R-:W-:Y:S02]  /*0530*/  CS2R R32, SRZ ;  /* 0x0000000000207805 */ /* 0x000fe4000001ff00 */
[----:B------:R-:W-:Y:S02]  /*0540*/  ISETP.GE.U32.AND P1, PT, R16, 0x20, PT ;  /* 0x000000201000780c */ /* 0x000fe40003f26070 */
[----:B------:R-:W-:Y:S01]  /*0550*/  CS2R R34, SRZ ;  /* 0x0000000000227805 */ /* 0x000fe2000001ff00 */
[----:B------:R-:W-:Y:S01]  /*0560*/  IMAD.SHL.U32 R10, R9, 0x10, RZ ;  /* 0x00000010090a7824 */ /* 0x000fe200078e00ff */
[----:B--2---:R-:W-:Y:S04]  /*0570*/  STS.U16 [R26+UR6], R19 ;  /* 0x000000131a007988 */ /* 0x004fe80008000406 */
[----:B---3--:R-:W-:Y:S04]  /*0580*/  STS.U16 [R26+UR6+0x200], R21 ;  /* 0x000200151a007988 */ /* 0x008fe80008000406 */
[----:B-----5:R-:W-:Y:S04]  /*0590*/  STS.U16 [R26+UR6+0x400], R23 ;  /* 0x000400171a007988 */ /* 0x020fe80008000406 */
[----:B------:R-:W-:Y:S04]  /*05a0*/  STS.U16 [R26+UR6+0x600], R11 ;  /* 0x0006000b1a007988 */ /* 0x000fe80008000406 */
[----:B------:R-:W-:Y:S04]  /*05b0*/  STS.U16 [R26+UR6+0x800], R25 ;  /* 0x000800191a007988 */ /* 0x000fe80008000406 */
[----:B------:R0:W-:Y:S04]  /*05c0*/  STS.U16 [R26+UR6+0xa00], R29 ;  /* 0x000a001d1a007988 */ /* 0x0001e80008000406 */
[----:B------:R-:W-:Y:S04]  /*05d0*/  STS.U16 [R26+UR6+0xc00], R15 ;  /* 0x000c000f1a007988 */ /* 0x000fe80008000406 */
[----:B------:R1:W-:Y:S01]  /*05e0*/  STS.U16 [R26+UR6+0xe00], R31 ;  /* 0x000e001f1a007988 */ /* 0x0003e20008000406 */
[----:B0-----:R-:W-:-:S02]  /*05f0*/  CS2R R28, SRZ ;  /* 0x00000000001c7805 */ /* 0x001fc4000001ff00 */
[----:B-1----:R-:W-:Y:S01]  /*0600*/  CS2R R30, SRZ ;  /* 0x00000000001e7805 */ /* 0x002fe2000001ff00 */
[----:B------:R-:W-:Y:S06]  /*0610*/  @!P0 BRA `(.L_x_0) ;  /* 0x0000001400988947 */ /* 0x000fec0003800000 */
[----:B------:R-:W0:Y:S01]  /*0620*/  LDC.64 R24, c[0x0][0x250] ;  /* 0x00009400ff187b82 */ /* 0x000e220000000a00 */
[C---:B------:R-:W-:Y:S01]  /*0630*/  LOP3.LUT R12, R9.reuse, 0x7, RZ, 0xc0, !PT ;  /* 0x00000007090c7812 */ /* 0x040fe200078ec0ff */
[C---:B------:R-:W-:Y:S01]  /*0640*/  IMAD.SHL.U32 R20, R9.reuse, 0x40, RZ ;  /* 0x0000004009147824 */ /* 0x040fe200078e00ff */
[C---:B------:R-:W-:Y:S01]  /*0650*/  LOP3.LUT R7, R9.reuse, 0x60, RZ, 0xc0, !PT ;  /* 0x0000006009077812 */ /* 0x040fe200078ec0ff */
[----:B------:R-:W-:Y:S01]  /*0660*/  ULDC UR4, c[0x0][0x258] ;  /* 0x0000960000047ab9 */ /* 0x000fe20000000800 */
[----:B------:R-:W-:Y:S01]  /*0670*/  SHF.L.U32 R2, R9, 0x3, RZ ;  /* 0x0000000309027819 */ /* 0x000fe200000006ff */
[----:B------:R-:W-:Y:S01]  /*0680*/  ULDC.64 UR8, c[0x0][0x218] ;  /* 0x0000860000087ab9 */ /* 0x000fe20000000a00 */
[----:B------:R-:W-:Y:S01]  /*0690*/  SHF.R.U32.HI R8, RZ, 0x1, R7 ;  /* 0x00000001ff087819 */ /* 0x000fe20000011607 */
[----:B------:R-:W-:Y:S01]  /*06a0*/  IMAD R11, R7, 0x2, R12 ;  /* 0x00000002070b7824 */ /* 0x000fe200078e020c */
[----:B------:R-:W-:Y:S01]  /*06b0*/  LOP3.LUT R0, R9, 0xe0, RZ, 0xc0, !PT ;  /* 0x000000e009007812 */ /* 0x000fe200078ec0ff */
[----:B------:R-:W1:Y:S01]  /*06c0*/  LDC R34, c[0x0][0x268] ;  /* 0x00009a00ff227b82 */ /* 0x000e620000000800 */
[----:B------:R-:W-:Y:S01]  /*06d0*/  LOP3.LUT R7, R2, 0x30, RZ, 0xc0, !PT ;  /* 0x0000003002077812 */ /* 0x000fe200078ec0ff */
[----:B------:R-:W-:Y:S01]  /*06e0*/  IMAD.SHL.U32 R11, R11, 0x10, RZ ;  /* 0x000000100b0b7824 */ /* 0x000fe200078e00ff */
[----:B------:R-:W-:Y:S01]  /*06f0*/  SHF.R.U32.HI R15, RZ, 0x6, R9 ;  /* 0x00000006ff0f7819 */ /* 0x000fe20000011609 */
[----:B------:R-:W-:Y:S01]  /*0700*/  IMAD.MOV.U32 R52, RZ, RZ, -0x800000 ;  /* 0xff800000ff347424 */ /* 0x000fe200078e00ff */
[----:B------:R-:W-:Y:S01]  /*0710*/  SHF.L.U32 R14, R12, 0x6, RZ ;  /* 0x000000060c0e7819 */ /* 0x000fe200000006ff */
[----:B------:R-:W-:Y:S01]  /*0720*/  IMAD R23, R0, 0x10, R7 ;  /* 0x0000001000177824 */ /* 0x000fe200078e0207 */
[----:B------:R-:W-:Y:S01]  /*0730*/  LEA R19, R17, UR6, 0x6 ;  /* 0x0000000611137c11 */ /* 0x000fe2000f8e30ff */
[----:B------:R-:W2:Y:S01]  /*0740*/  LDC.64 R58, c[0x0][0x220] ;  /* 0x00008800ff3a7b82 */ /* 0x000ea20000000a00 */
[----:B------:R-:W-:Y:S01]  /*0750*/  LOP3.LUT R8, R7, R8, RZ, 0x3c, !PT ;  /* 0x0000000807087212 */ /* 0x000fe200078e3cff */
[----:B------:R-:W-:Y:S01]  /*0760*/  IMAD.MOV.U32 R54, RZ, RZ, -0x800000 ;  /* 0xff800000ff367424 */ /* 0x000fe200078e00ff */
[----:B------:R-:W-:-:S02]  /*0770*/  SGXT.U32 R0, R15, 0x2 ;  /* 0x000000020f00781a */ /* 0x000fc40000000000 */
[----:B------:R-:W-:Y:S02]  /*0780*/  LOP3.LUT R32, R7, 0x3c0, R20, 0xf8, !PT ;  /* 0x000003c007207812 */ /* 0x000fe400078ef814 */
[----:B------:R-:W-:Y:S02]  /*0790*/  LOP3.LUT R7, R14, R7, RZ, 0xfc, !PT ;  /* 0x000000070e077212 */ /* 0x000fe400078efcff */
[--C-:B------:R-:W-:Y:S02]  /*07a0*/  LOP3.LUT R15, R11, 0x30, R18.reuse, 0x78, !PT ;  /* 0x000000300b0f7812 */ /* 0x100fe400078e7812 */
[----:B------:R-:W-:Y:S01]  /*07b0*/  IADD3 R11, R8, R19, RZ ;  /* 0x00000013080b7210 */ /* 0x000fe20007ffe0ff */
[----:B0-----:R-:W-:Y:S01]  /*07c0*/  IMAD R8, R0, R25, RZ ;  /* 0x0000001900087224 */ /* 0x001fe200078e02ff */
[--C-:B------:R-:W-:Y:S01]  /*07d0*/  LOP3.LUT R21, R7, 0x10, R18.reuse, 0x78, !PT ;  /* 0x0000001007157812 */ /* 0x100fe200078e7812 */
[----:B------:R-:W-:Y:S01]  /*07e0*/  IMAD R7, R13, UR4, RZ ;  /* 0x000000040d077c24 */ /* 0x000fe2000f8e02ff */
[----:B------:R-:W-:Y:S01]  /*07f0*/  LOP3.LUT R23, R23, 0x30, R18, 0x78, !PT ;  /* 0x0000003017177812 */ /* 0x000fe200078e7812 */
[----:B------:R-:W-:Y:S01]  /*0800*/  IMAD R0, R24, UR7, RZ ;  /* 0x0000000718007c24 */ /* 0x000fe2000f8e02ff */
[----:B------:R-:W-:Y:S01]  /*0810*/  ULDC.64 UR4, c[0x0][0x260] ;  /* 0x0000980000047ab9 */ /* 0x000fe20000000a00 */
[----:B------:R-:W-:Y:S01]  /*0820*/  IMAD R18, R25, 0x4, R8 ;  /* 0x0000000419127824 */ /* 0x000fe200078e0208 */
[----:B------:R-:W-:Y:S01]  /*0830*/  IADD3 R13, R23, UR6, R14 ;  /* 0x00000006170d7c10 */ /* 0x000fe2000fffe00e */
[----:B------:R-:W-:Y:S01]  /*0840*/  IMAD R12, R12, 0x80, R15 ;  /* 0x000000800c0c7824 */ /* 0x000fe200078e020f */
[----:B------:R-:W-:Y:S01]  /*0850*/  SHF.L.U32 R15, R7, 0x1, RZ ;  /* 0x00000001070f7819 */ /* 0x000fe200000006ff */
[----:B------:R-:W-:Y:S01]  /*0860*/  IMAD.SHL.U32 R2, R0, 0x2, RZ ;  /* 0x0000000200027824 */ /* 0x000fe200078e00ff */
[----:B------:R-:W-:Y:S01]  /*0870*/  UIMAD UR4, UR7, UR4, URZ ;  /* 0x00000004070472a4 */ /* 0x000fe2000f8e023f */
[----:B------:R-:W-:Y:S01]  /*0880*/  IMAD R20, R25, 0x4, R18 ;  /* 0x0000000419147824 */ /* 0x000fe200078e0212 */
[----:B------:R-:W-:Y:S01]  /*0890*/  LOP3.LUT R14, R9, 0x10, RZ, 0xc0, !PT ;  /* 0x00000010090e7812 */ /* 0x000fe200078ec0ff */
[----:B------:R-:W-:Y:S01]  /*08a0*/  IMAD R17, R17, UR5, RZ ;  /* 0x0000000511117c24 */ /* 0x000fe2000f8e02ff */
[----:B------:R-:W-:Y:S01]  /*08b0*/  IADD3 R75, P0, P2, R15, UR8, R2 ;  /* 0x000000080f4b7c10 */ /* 0x000fe2000fa1e002 */
[----:B------:R-:W-:Y:S01]  /*08c0*/  IMAD.HI R7, R7, 0x2, RZ ;  /* 0x0000000207077827 */ /* 0x000fe200078e02ff */
[----:B------:R-:W-:Y:S01]  /*08d0*/  LEA R2, R25, R20, 0x2 ;  /* 0x0000001419027211 */ /* 0x000fe200078e10ff */
[----:B------:R-:W-:Y:S01]  /*08e0*/  USHF.L.U32 UR5, UR4, 0x1, URZ ;  /* 0x0000000104057899 */ /* 0x000fe2000800063f */
[----:B------:R-:W-:Y:S01]  /*08f0*/  LEA R14, R14, R21, 0x5 ;  /* 0x000000150e0e7211 */ /* 0x000fe200078e28ff */
[----:B------:R-:W-:Y:S01]  /*0900*/  IMAD.HI R0, R0, 0x2, RZ ;  /* 0x0000000200007827 */ /* 0x000fe200078e02ff */
[----:B------:R-:W-:-:S02]  /*0910*/  LEA R82, P6, R2, R75, 0x1 ;  /* 0x0000004b02527211 */ /* 0x000fc400078c08ff */
[-C--:B------:R-:W-:Y:S01]  /*0920*/  LEA R88, P3, R8, R75.reuse, 0x1 ;  /* 0x0000004b08587211 */ /* 0x080fe200078608ff */
[----:B------:R-:W-:Y:S01]  /*0930*/  IMAD R22, R25, 0x4, R2 ;  /* 0x0000000419167824 */ /* 0x000fe200078e0202 */
[----:B------:R-:W-:Y:S01]  /*0940*/  IADD3.X R21, R7, UR9, R0, P0, P2 ;  /* 0x0000000907157c10 */ /* 0x000fe200087e4400 */
[----:B-1----:R-:W-:Y:S01]  /*0950*/  IMAD R19, R27, R34, RZ ;  /* 0x000000221b137224 */ /* 0x002fe200078e02ff */
[-C--:B------:R-:W-:Y:S01]  /*0960*/  LEA R86, P4, R18, R75.reuse, 0x1 ;  /* 0x0000004b12567211 */ /* 0x080fe200078808ff */
[----:B------:R-:W-:Y:S01]  /*0970*/  IMAD R24, R25, 0x4, R22 ;  /* 0x0000000419187824 */ /* 0x000fe200078e0216 */
[----:B------:R-:W-:Y:S01]  /*0980*/  LEA R84, P5, R20, R75, 0x1 ;  /* 0x0000004b14547211 */ /* 0x000fe200078a08ff */
[----:B------:R-:W-:Y:S01]  /*0990*/  IMAD.SHL.U32 R15, R17, 0x2, RZ ;  /* 0x00000002110f7824 */ /* 0x000fe200078e00ff */
[----:B------:R-:W-:Y:S01]  /*09a0*/  LEA R7, R34, R19, 0x3 ;  /* 0x0000001322077211 */ /* 0x000fe200078e18ff */
[----:B------:R-:W-:Y:S01]  /*09b0*/  IMAD R28, R25, 0x4, R24 ;  /* 0x00000004191c7824 */ /* 0x000fe200078e0218 */
[----:B------:R-:W-:Y:S01]  /*09c0*/  LEA.HI.X.SX32 R83, R2, R21, 0x1, P6 ;  /* 0x0000001502537211 */ /* 0x000fe200030f0eff */
[----:B------:R-:W-:Y:S01]  /*09d0*/  IMAD.HI R30, R17, 0x2, RZ ;  /* 0x00000002111e7827 */ /* 0x000fe200078e02ff */
[----:B--2---:R-:W-:Y:S01]  /*09e0*/  IADD3 R58, P0, P2, R15, UR5, R58 ;  /* 0x000000050f3a7c10 */ /* 0x004fe2000fa1e03a */
[----:B------:R-:W-:Y:S01]  /*09f0*/  UIMAD.WIDE UR4, UR4, 0x2, URZ ;  /* 0x00000002040478a5 */ /* 0x000fe2000f8e023f */
[----:B------:R-:W-:Y:S01]  /*0a00*/  LEA R15, R34, R7, 0x3 ;  /* 0x00000007220f7211 */ /* 0x000fe200078e18ff */
[----:B------:R-:W-:Y:S01]  /*0a10*/  IMAD R0, R25, 0x4, R28 ;  /* 0x0000000419007824 */ /* 0x000fe200078e021c */
[-C--:B------:R-:W-:Y:S01]  /*0a20*/  LEA.HI.X.SX32 R89, R8, R21.reuse, 0x1, P3 ;  /* 0x0000001508597211 */ /* 0x080fe200018f0eff */
[----:B------:R-:W-:Y:S01]  /*0a30*/  ULDC UR9, c[0x0][0x238] ;  /* 0x00008e0000097ab9 */ /* 0x000fe20000000800 */
[----:B------:R-:W-:Y:S01]  /*0a40*/  LEA.HI.X.SX32 R87, R18, R21, 0x1, P4 ;  /* 0x0000001512577211 */ /* 0x000fe200020f0eff */
[----:B------:R-:W-:Y:S01]  /*0a50*/  IMAD R17, R34, 0x8, R15 ;  /* 0x0000000822117824 */ /* 0x000fe200078e020f */
[----:B------:R-:W-:Y:S01]  /*0a60*/  LEA R74, P6, R0, R75, 0x1 ;  /* 0x0000004b004a7211 */ /* 0x000fe200078c08ff */
[----:B------:R-:W-:Y:S01]  /*0a70*/  UMOV UR4, URZ ;  /* 0x0000003f00047c82 */ /* 0x000fe20008000000 */
[----:B------:R-:W-:-:S02]  /*0a80*/  LEA.HI.X.SX32 R85, R20, R21, 0x1, P5 ;  /* 0x0000001514557211 */ /* 0x000fc400028f0eff */
[-C--:B------:R-:W-:Y:S02]  /*0a90*/  LEA R80, P3, R22, R75.reuse, 0x1 ;  /* 0x0000004b16507211 */ /* 0x080fe400078608ff */
[-C--:B------:R-:W-:Y:S02]  /*0aa0*/  LEA R78, P4, R24, R75.reuse, 0x1 ;  /* 0x0000004b184e7211 */ /* 0x080fe400078808ff */
[----:B------:R-:W-:Y:S02]  /*0ab0*/  LEA R76, P5, R28, R75, 0x1 ;  /* 0x0000004b1c4c7211 */ /* 0x000fe400078a08ff */
[----:B------:R-:W-:Y:S02]  /*0ac0*/  LEA.HI.X.SX32 R75, R0, R21, 0x1, P6 ;  /* 0x00000015004b7211 */ /* 0x000fe400030f0eff */
[----:B------:R-:W-:Y:S02]  /*0ad0*/  LEA R0, R34, R17, 0x3 ;  /* 0x0000001122007211 */ /* 0x000fe400078e18ff */
[----:B------:R-:W-:-:S02]  /*0ae0*/  IADD3.X R30, R30, UR5, R59, P0, P2 ;  /* 0x000000051e1e7c10 */ /* 0x000fc400087e443b */
[-C--:B------:R-:W-:Y:S01]  /*0af0*/  LEA R72, P0, R19, R58.reuse, 0x1 ;  /* 0x0000003a13487211 */ /* 0x080fe200078008ff */
[C---:B------:R-:W-:Y:S01]  /*0b00*/  IMAD R2, R34.reuse, 0x8, R0 ;  /* 0x0000000822027824 */ /* 0x040fe200078e0200 */
[----:B------:R-:W-:Y:S02]  /*0b10*/  LEA R70, P2, R7, R58, 0x1 ;  /* 0x0000003a07467211 */ /* 0x000fe400078408ff */
[----:B------:R-:W-:Y:S02]  /*0b20*/  LEA.HI.X.SX32 R73, R19, R30, 0x1, P0 ;  /* 0x0000001e13497211 */ /* 0x000fe400000f0eff */
[----:B------:R-:W-:Y:S02]  /*0b30*/  LEA R66, P0, R17, R58, 0x1 ;  /* 0x0000003a11427211 */ /* 0x000fe400078008ff */
[----:B------:R-:W-:Y:S02]  /*0b40*/  LEA R8, R34, R2, 0x3 ;  /* 0x0000000222087211 */ /* 0x000fe400078e18ff */
[----:B------:R-:W-:-:S02]  /*0b50*/  LEA.HI.X.SX32 R81, R22, R21, 0x1, P3 ;  /* 0x0000001516517211 */ /* 0x000fc400018f0eff */
[----:B------:R-:W-:Y:S02]  /*0b60*/  LEA R68, P3, R15, R58, 0x1 ;  /* 0x0000003a0f447211 */ /* 0x000fe400078608ff */
[-C--:B------:R-:W-:Y:S01]  /*0b70*/  LEA.HI.X.SX32 R71, R7, R30.reuse, 0x1, P2 ;  /* 0x0000001e07477211 */ /* 0x080fe200010f0eff */
[----:B------:R-:W-:Y:S01]  /*0b80*/  IMAD R7, R34, 0x8, R8 ;  /* 0x0000000822077824 */ /* 0x000fe200078e0208 */
[----:B------:R-:W-:Y:S02]  /*0b90*/  LEA.HI.X.SX32 R67, R17, R30, 0x1, P0 ;  /* 0x0000001e11437211 */ /* 0x000fe400000f0eff */
[----:B------:R-:W-:Y:S02]  /*0ba0*/  CS2R R34, SRZ ;  /* 0x0000000000227805 */ /* 0x000fe4000001ff00 */
[----:B------:R-:W-:Y:S02]  /*0bb0*/  LEA R64, P0, R0, R58, 0x1 ;  /* 0x0000003a00407211 */ /* 0x000fe400078008ff */
[----:B------:R-:W-:-:S02]  /*0bc0*/  SHF.R.U32.HI R19, RZ, 0x3, R9 ;  /* 0x00000003ff137819 */ /* 0x000fc40000011609 */
[----:B------:R-:W-:Y:S02]  /*0bd0*/  LEA.HI.X.SX32 R69, R15, R30, 0x1, P3 ;  /* 0x0000001e0f457211 */ /* 0x000fe400018f0eff */
[----:B------:R-:W-:Y:S02]  /*0be0*/  LEA.HI.X.SX32 R79, R24, R21, 0x1, P4 ;  /* 0x00000015184f7211 */ /* 0x000fe400020f0eff */
[-C--:B------:R-:W-:Y:S02]  /*0bf0*/  LEA R62, P2, R2, R58.reuse, 0x1 ;  /* 0x0000003a023e7211 */ /* 0x080fe400078408ff */
[----:B------:R-:W-:Y:S02]  /*0c00*/  LEA R60, P3, R8, R58, 0x1 ;  /* 0x0000003a083c7211 */ /* 0x000fe400078608ff */
[----:B------:R-:W-:Y:S01]  /*0c10*/  LEA.HI.X.SX32 R65, R0, R30, 0x1, P0 ;  /* 0x0000001e00417211 */ /* 0x000fe200000f0eff */
[----:B------:R-:W-:Y:S01]  /*0c20*/  IMAD.MOV.U32 R0, RZ, RZ, 0x3f800000 ;  /* 0x3f800000ff007424 */ /* 0x000fe200078e00ff */
[----:B------:R-:W-:-:S02]  /*0c30*/  LEA R58, P4, R7, R58, 0x1 ;  /* 0x0000003a073a7211 */ /* 0x000fc400078808ff */
[----:B------:R-:W-:Y:S02]  /*0c40*/  LOP3.LUT P0, RZ, R9, 0x3, RZ, 0xc0, !PT ;  /* 0x0000000309ff7812 */ /* 0x000fe4000780c0ff */
[----:B------:R-:W-:Y:S02]  /*0c50*/  LEA R17, R3, UR6, 0x2 ;  /* 0x0000000603117c11 */ /* 0x000fe4000f8e10ff */
[----:B------:R-:W-:Y:S02]  /*0c60*/  LOP3.LUT R20, R19, 0xc, RZ, 0xc0, !PT ;  /* 0x0000000c13147812 */ /* 0x000fe400078ec0ff */
[----:B------:R-:W-:Y:S01]  /*0c70*/  LOP3.LUT R15, R32, 0x10, R9, 0x78, !PT ;  /* 0x00000010200f7812 */ /* 0x000fe200078e7809 */
[----:B------:R-:W-:Y:S01]  /*0c80*/  IMAD.MOV.U32 R9, RZ, RZ, RZ ;  /* 0x000000ffff097224 */ /* 0x000fe200078e00ff */
[----:B------:R-:W-:Y:S02]  /*0c90*/  LEA.HI.X.SX32 R63, R2, R30, 0x1, P2 ;  /* 0x0000001e023f7211 */ /* 0x000fe400010f0eff */
[----:B------:R-:W-:-:S02]  /*0ca0*/  CS2R R32, SRZ ;  /* 0x0000000000207805 */ /* 0x000fc4000001ff00 */
[----:B------:R-:W-:Y:S02]  /*0cb0*/  LEA.HI.X.SX32 R77, R28, R21, 0x1, P5 ;  /* 0x000000151c4d7211 */ /* 0x000fe400028f0eff */
[----:B------:R-:W-:Y:S02]  /*0cc0*/  CS2R R28, SRZ ;  /* 0x00000000001c7805 */ /* 0x000fe4000001ff00 */
[-C--:B------:R-:W-:Y:S01]  /*0cd0*/  LEA.HI.X.SX32 R61, R8, R30.reuse, 0x1, P3 ;  /* 0x0000001e083d7211 */ /* 0x080fe200018f0eff */
[----:B------:R-:W-:Y:S01]  /*0ce0*/  IMAD.MOV.U32 R8, RZ, RZ, 0x3f800000 ;  /* 0x3f800000ff087424 */ /* 0x000fe200078e00ff */
[----:B------:R-:W-:Y:S02]  /*0cf0*/  LEA.HI.X.SX32 R59, R7, R30, 0x1, P4 ;  /* 0x0000001e073b7211 */ /* 0x000fe400020f0eff */
[----:B------:R-:W-:Y:S02]  /*0d00*/  CS2R R30, SRZ ;  /* 0x00000000001e7805 */ /* 0x000fe4000001ff00 */
[----:B------:R-:W-:-:S02]  /*0d10*/  ISETP.GE.U32.AND P2, PT, R16, 0x80, PT ;  /* 0x000000801000780c */ /* 0x000fc40003f46070 */
[C---:B------:R-:W-:Y:S02]  /*0d20*/  ISETP.LT.U32.AND P0, PT, R16.reuse, 0x80, !P0 ;  /* 0x000000801000780c */ /* 0x040fe40004701070 */
[----:B------:R-:W-:Y:S02]  /*0d30*/  IADD3 R25, R17, R20, RZ ;  /* 0x0000001411197210 */ /* 0x000fe40007ffe0ff */
[----:B------:R-:W-:Y:S02]  /*0d40*/  LEA R16, R16, UR6, 0x2 ;  /* 0x0000000610107c11 */ /* 0x000fe4000f8e10ff */
[----:B------:R-:W-:Y:S02]  /*0d50*/  LOP3.LUT R18, R26, 0x40, RZ, 0x3c, !PT ;  /* 0x000000401a127812 */ /* 0x000fe400078e3cff */
[----:B------:R-:W-:Y:S02]  /*0d60*/  MOV R7, 0x3f800000 ;  /* 0x3f80000000077802 */ /* 0x000fe40000000f00 */
[----:B------:R-:W-:-:S02]  /*0d70*/  MOV R21, RZ ;  /* 0x000000ff00157202 */ /* 0x000fc40000000f00 */
[----:B------:R-:W-:Y:S02]  /*0d80*/  MOV R53, 0xff800000 ;  /* 0xff80000000357802 */ /* 0x000fe40000000f00 */
[----:B------:R-:W-:Y:S02]  /*0d90*/  MOV R55, 0xff800000 ;  /* 0xff80000000377802 */ /* 0x000fe40000000f00 */
[----:B------:R-:W-:Y:S02]  /*0da0*/  MOV R2, 0x3f800000 ;  /* 0x3f80000000027802 */ /* 0x000fe40000000f00 */
[----:B------:R-:W-:Y:S02]  /*0db0*/  LOP3.LUT R20, R15, 0x20, RZ, 0x3c, !PT ;  /* 0x000000200f147812 */ /* 0x000fe400078e3cff */
[----:B------:R-:W-:Y:S02]  /*0dc0*/  LOP3.LUT R19, R14, 0x20, RZ, 0x3c, !PT ;  /* 0x000000200e137812 */ /* 0x000fe400078e3cff */
[----:B------:R-:W-:-:S07]  /*0dd0*/  LOP3.LUT R22, R12, 0x40, RZ, 0x3c, !PT ;  /* 0x000000400c167812 */ /* 0x000fce00078e3cff */
.L_x_1:
[----:B------:R-:W-:-:S04]  /*0de0*/  IMAD.WIDE R42, R21, 0x2, R84 ;  /* 0x00000002152a7825 */ /* 0x000fc800078e0254 */
[C---:B------:R-:W-:Y:S02]  /*0df0*/  IMAD.WIDE R38, R21.reuse, 0x2, R88 ;  /* 0x0000000215267825 */ /* 0x040fe400078e0258 */
[----:B------:R-:W2:Y:S02]  /*0e00*/  LDG.E.U16 R43, desc[UR10][R42.64] ;  /* 0x0000000a2a2b7981 */ /* 0x000ea4000c1e1500 */
[C---:B------:R-:W-:Y:S02]  /*0e10*/  IMAD.WIDE R46, R21.reuse, 0x2, R80 ;  /* 0x00000002152e7825 */ /* 0x040fe400078e0250 */
[----:B------:R-:W3:Y:S02]  /*0e20*/  LDG.E.U16 R57, desc[UR10][R38.64] ;  /* 0x0000000a26397981 */ /* 0x000ee4000c1e1500 */
[C---:B------:R-:W-:Y:S02]  /*0e30*/  IMAD.WIDE R50, R21.reuse, 0x2, R76 ;  /* 0x0000000215327825 */ /* 0x040fe400078e024c */
[----:B------:R-:W4:Y:S02]  /*0e40*/  LDG.E.U16 R95, desc[UR10][R46.64] ;  /* 0x0000000a2e5f7981 */ /* 0x000f24000c1e1500 */
[----:B------:R-:W-:-:S02]  /*0e50*/  IMAD.WIDE R40, R21, 0x2, R86 ;  /* 0x0000000215287825 */ /* 0x000fc400078e0256 */
[----:B------:R-:W5:Y:S02]  /*0e60*/  LDG.E.U16 R99, desc[UR10][R50.64] ;  /* 0x0000000a32637981 */ /* 0x000f64000c1e1500 */
[C---:B------:R-:W-:Y:S02]  /*0e70*/  IMAD.WIDE R44, R21.reuse, 0x2, R82 ;  /* 0x00000002152c7825 */ /* 0x040fe400078e0252 */
[----:B------:R-:W5:Y:S02]  /*0e80*/  LDG.E.U16 R91, desc[UR10][R40.64] ;  /* 0x0000000a285b7981 */ /* 0x000f64000c1e1500 */
[C---:B------:R-:W-:Y:S02]  /*0e90*/  IMAD.WIDE R48, R21.reuse, 0x2, R78 ;  /* 0x0000000215307825 */ /* 0x040fe400078e024e */
[----:B------:R-:W5:Y:S02]  /*0ea0*/  LDG.E.U16 R93, desc[UR10][R44.64] ;  /* 0x0000000a2c5d7981 */ /* 0x000f64000c1e1500 */
[----:B------:R-:W-:-:S02]  /*0eb0*/  IMAD.WIDE R36, R21, 0x2, R74 ;  /* 0x0000000215247825 */ /* 0x000fc400078e024a */
[----:B------:R-:W5:Y:S04]  /*0ec0*/  LDG.E.U16 R97, desc[UR10][R48.64] ;  /* 0x0000000a30617981 */ /* 0x000f68000c1e1500 */
[----:B------:R-:W5:Y:S01]  /*0ed0*/  LDG.E.U16 R101, desc[UR10][R36.64] ;  /* 0x0000000a24657981 */ /* 0x000f62000c1e1500 */
[----:B------:R-:W-:Y:S06]  /*0ee0*/  BAR.SYNC.DEFER_BLOCKING 0x0 ;  /* 0x0000000000007b1d */ /* 0x000fec0000010000 */
[----:B--2---:R-:W-:Y:S04]  /*0ef0*/  STS.U16 [R26+UR6+0x1400], R43 ;  /* 0x0014002b1a007988 */ /* 0x004fe80008000406 */
[----:B---3--:R-:W-:Y:S04]  /*0f00*/  STS.U16 [R26+UR6+0x1000], R57 ;  /* 0x001000391a007988 */ /* 0x008fe80008000406 */
[----:B----4-:R-:W-:Y:S04]  /*0f10*/  STS.U16 [R26+UR6+0x1800], R95 ;  /* 0x0018005f1a007988 */ /* 0x010fe80008000406 */
[----:B-----5:R-:W-:Y:S04]  /*0f20*/  STS.U16 [R26+UR6+0x1c00], R99 ;  /* 0x001c00631a007988 */ /* 0x020fe80008000406 */
[----:B------:R-:W-:Y:S04]  /*0f30*/  STS.U16 [R18+UR6+0x1200], R91 ;  /* 0x0012005b12007988 */ /* 0x000fe80008000406 */
[----:B------:R-:W-:Y:S04]  /*0f40*/  STS.U16 [R18+UR6+0x1600], R93 ;  /* 0x0016005d12007988 */ /* 0x000fe80008000406 */
[----:B------:R-:W-:Y:S04]  /*0f50*/  STS.U16 [R18+UR6+0x1a00], R97 ;  /* 0x001a006112007988 */ /* 0x000fe80008000406 */
[----:B------:R-:W-:Y:S01]  /*0f60*/  STS.U16 [R18+UR6+0x1e00], R101 ;  /* 0x001e006512007988 */ /* 0x000fe20008000406 */
[----:B------:R-:W-:Y:S06]  /*0f70*/  BAR.SYNC.DEFER_BLOCKING 0x0 ;  /* 0x0000000000007b1d */ /* 0x000fec0000010000 */
[----:B------:R-:W-:Y:S04]  /*0f80*/  LDSM.16.MT88.4 R48, [R14+UR6] ;  /* 0x000000060e30783b */ /* 0x000fe80008004200 */
[----:B------:R-:W0:Y:S04]  /*0f90*/  LDSM.16.M88.4 R36, [R12+UR6+0x1000] ;  /* 0x001000060c24783b */ /* 0x000e280008000200 */
[----:B------:R-:W1:Y:S04]  /*0fa0*/  LDSM.16.MT88.4 R44, [R14+UR6+0x400] ;  /* 0x000400060e2c783b */ /* 0x000e680008004200 */
[----:B------:R-:W2:Y:S01]  /*0fb0*/  LDSM.16.MT88.4 R40, [R19+UR6] ;  /* 0x000000061328783b */ /* 0x000ea20008004200 */
[----:B0-----:R-:W-:-:S15]  /*0fc0*/  HMMA.16816.F32.BF16 R48, R48, R36, RZ ;  /* 0x000000243030723c */ /* 0x001fde00000418ff */
[----:B------:R-:W-:-:S09]  /*0fd0*/  NOP ;  /* 0x0000000000007918 */ /* 0x000fd20000000000 */
[----:B-1----:R-:W-:Y:S01]  /*0fe0*/  HMMA.16816.F32.BF16 R44, R44, R38, R48 ;  /* 0x000000262c2c723c */ /* 0x002fe20000041830 */
[----:B------:R-:W0:Y:S05]  /*0ff0*/  LDSM.16.MT88.4 R48, [R19+UR6+0x400] ;  /* 0x000400061330783b */ /* 0x000e2a0008004200 */
[----:B--2---:R-:W-:-:S15]  /*1000*/  HMMA.16816.F32.BF16 R40, R40, R36, RZ ;  /* 0x000000242828723c */ /* 0x004fde00000418ff */
[----:B------:R-:W-:-:S09]  /*1010*/  NOP ;  /* 0x0000000000007918 */ /* 0x000fd20000000000 */
[----:B0-----:R-:W-:Y:S01]  /*1020*/  HMMA.16816.F32.BF16 R40, R48, R38, R40 ;  /* 0x000000263028723c */ /* 0x001fe20000041828 */
[----:B------:R-:W-:Y:S04]  /*1030*/  LDSM.16.MT88.4 R48, [R14+UR6+0x800] ;  /* 0x000800060e30783b */ /* 0x000fe80008004200 */
[----:B------:R-:W0:Y:S02]  /*1040*/  LDSM.16.M88.4 R36, [R22+UR6+0x1000] ;  /* 0x001000061624783b */ /* 0x000e240008000200 */
[----:B0-----:R-:W-:Y:S02]  /*1050*/  HMMA.16816.F32.BF16 R44, R48, R36, R44 ;  /* 0x00000024302c723c */ /* 0x001fe4000004182c */
[----:B------:R-:W0:-:S15]  /*1060*/  LDSM.16.MT88.4 R48, [R19+UR6+0x800] ;  /* 0x000800061330783b */ /* 0x000e1e0008004200 */
[----:B0-----:R-:W-:Y:S01]  /*1070*/  HMMA.16816.F32.BF16 R40, R48, R36, R40 ;  /* 0x000000243028723c */ /* 0x001fe20000041828 */
[----:B------:R-:W0:Y:S06]  /*1080*/  LDSM.16.MT88.4 R48, [R14+UR6+0xc00] ;  /* 0x000c00060e30783b */ /* 0x000e2c0008004200 */
[----:B0-----:R-:W-:Y:S01]  /*1090*/  HMMA.16816.F32.BF16 R44, R48, R38, R44 ;  /* 0x00000026302c723c */ /* 0x001fe2000004182c */
[----:B------:R-:W0:-:S15]  /*10a0*/  LDSM.16.MT88.4 R48, [R19+UR6+0xc00] ;  /* 0x000c00061330783b */ /* 0x000e1e0008004200 */
[----:B------:R-:W-:-:S01]  /*10b0*/  NOP ;  /* 0x0000000000007918 */ /* 0x000fc20000000000 */
[----:B0-----:R-:W-:Y:S07]  /*10c0*/  HMMA.16816.F32.BF16 R40, R48, R38, R40 ;  /* 0x000000263028723c */ /* 0x001fee0000041828 */
[----:B------:R-:W-:Y:S01]  /*10d0*/  FMUL R36, R44, UR9 ;  /* 0x000000092c247c20 */ /* 0x000fe20008400000 */
[----:B------:R-:W-:Y:S01]  /*10e0*/  FMUL R37, R45, UR9 ;  /* 0x000000092d257c20 */ /* 0x000fe20008400000 */
[----:B------:R-:W-:Y:S01]  /*10f0*/  FMUL R38, R46, UR9 ;  /* 0x000000092e267c20 */ /* 0x000fe20008400000 */
[----:B------:R-:W-:-:S03]  /*1100*/  FMUL R39, R47, UR9 ;  /* 0x000000092f277c20 */ /* 0x000fc60008400000 */
[----:B------:R-:W-:Y:S02]  /*1110*/  FMNMX R48, R36, R37, !PT ;  /* 0x0000002524307209 */ /* 0x000fe40007800000 */
[----:B------:R-:W-:-:S09]  /*1120*/  FMNMX R49, R38, R39, !PT ;  /* 0x0000002726317209 */ /* 0x000fd20007800000 */
[----:B------:R-:W-:Y:S01]  /*1130*/  FMUL R36, R40, UR9 ;  /* 0x0000000928247c20 */ /* 0x000fe20008400000 */
[----:B------:R-:W-:Y:S01]  /*1140*/  FMUL R37, R41, UR9 ;  /* 0x0000000929257c20 */ /* 0x000fe20008400000 */
[----:B------:R-:W-:Y:S01]  /*1150*/  FMUL R38, R42, UR9 ;  /* 0x000000092a267c20 */ /* 0x000fe20008400000 */
[----:B------:R-:W-:-:S03]  /*1160*/  FMUL R39, R43, UR9 ;  /* 0x000000092b277c20 */ /* 0x000fc60008400000 */
[----:B------:R-:W-:Y:S02]  /*1170*/  FMNMX R36, R36, R37, !PT ;  /* 0x0000002524247209 */ /* 0x000fe40007800000 */
[----:B------:R-:W-:Y:S01]  /*1180*/  FMNMX R38, R38, R39, !PT ;  /* 0x0000002726267209 */ /* 0x000fe20007800000 */
[----:B------:R-:W0:Y:S04]  /*1190*/  SHFL.BFLY PT, R37, R48, 0x2, 0x1f ;  /* 0x0c401f0030257f89 */ /* 0x000e2800000e0000 */
[----:B------:R-:W1:Y:S04]  /*11a0*/  SHFL.BFLY PT, R50, R49, 0x2, 0x1f ;  /* 0x0c401f0031327f89 */ /* 0x000e6800000e0000 */
[----:B------:R-:W2:Y:S04]  /*11b0*/  SHFL.BFLY PT, R51, R36, 0x2, 0x1f ;  /* 0x0c401f0024337f89 */ /* 0x000ea800000e0000 */
[----:B------:R-:W3:Y:S01]  /*11c0*/  SHFL.BFLY PT, R57, R38, 0x2, 0x1f ;  /* 0x0c401f0026397f89 */ /* 0x000ee200000e0000 */
[----:B0-----:R-:W-:-:S02]  /*11d0*/  FMNMX R37, R48, R37, !PT ;  /* 0x0000002530257209 */ /* 0x001fc40007800000 */
[----:B-1----:R-:W-:Y:S02]  /*11e0*/  FMNMX R39, R49, R50, !PT ;  /* 0x0000003231277209 */ /* 0x002fe40007800000 */
[----:B--2---:R-:W-:Y:S02]  /*11f0*/  FMNMX R51, R36, R51, !PT ;  /* 0x0000003324337209 */ /* 0x004fe40007800000 */
[----:B---3--:R-:W-:Y:S01]  /*1200*/  FMNMX R57, R38, R57, !PT ;  /* 0x0000003926397209 */ /* 0x008fe20007800000 */
[----:B------:R-:W0:Y:S04]  /*1210*/  SHFL.BFLY PT, R50, R37, 0x1, 0x1f ;  /* 0x0c201f0025327f89 */ /* 0x000e2800000e0000 */
[----:B------:R-:W1:Y:S04]  /*1220*/  SHFL.BFLY PT, R90, R39, 0x1, 0x1f ;  /* 0x0c201f00275a7f89 */ /* 0x000e6800000e0000 */
[----:B------:R-:W2:Y:S04]  /*1230*/  SHFL.BFLY PT, R92, R51, 0x1, 0x1f ;  /* 0x0c201f00335c7f89 */ /* 0x000ea800000e0000 */
[----:B------:R-:W3:Y:S01]  /*1240*/  SHFL.BFLY PT, R48, R57, 0x1, 0x1f ;  /* 0x0c201f0039307f89 */ /* 0x000ee200000e0000 */
[----:B0-----:R-:W-:Y:S01]  /*1250*/  FMNMX R50, R37, R50, !PT ;  /* 0x0000003225327209 */ /* 0x001fe20007800000 */
[----:B------:R-:W-:Y:S01]  /*1260*/  BAR.SYNC.DEFER_BLOCKING 0x0 ;  /* 0x0000000000007b1d */ /* 0x000fe20000010000 */
[----:B-1----:R-:W-:-:S02]  /*1270*/  FMNMX R90, R39, R90, !PT ;  /* 0x0000005a275a7209 */ /* 0x002fc40007800000 */
[----:B--2---:R-:W-:Y:S02]  /*1280*/  FMNMX R92, R51, R92, !PT ;  /* 0x0000005c335c7209 */ /* 0x004fe40007800000 */
[----:B---3--:R-:W-:Y:S01]  /*1290*/  FMNMX R48, R57, R48, !PT ;  /* 0x0000003039307209 */ /* 0x008fe20007800000 */
[----:B------:R-:W-:Y:S04]  /*12a0*/  @P0 STS [R25+0x1000], R50 ;  /* 0x0010003219000388 */ /* 0x000fe80000000800 */
[----:B------:R-:W-:Y:S04]  /*12b0*/  @P0 STS [R25+0x1080], R90 ;  /* 0x0010805a19000388 */ /* 0x000fe80000000800 */
[----:B------:R-:W-:Y:S04]  /*12c0*/  @P0 STS [R25+0x1100], R92 ;  /* 0x0011005c19000388 */ /* 0x000fe80000000800 */
[----:B------:R-:W-:Y:S01]  /*12d0*/  @P0 STS [R25+0x1180], R48 ;  /* 0x0011803019000388 */ /* 0x000fe20000000800 */
[----:B------:R-:W-:Y:S06]  /*12e0*/  BAR.SYNC.DEFER_BLOCKING 0x0 ;  /* 0x0000000000007b1d */ /* 0x000fec0000010000 */
[----:B------:R-:W0:Y:S04]  /*12f0*/  @!P2 LDS R23, [R16+0x1000] ;  /* 0x001000001017a984 */ /* 0x000e280000000800 */
[----:B0-----:R-:W0:Y:S02]  /*1300*/  SHFL.BFLY PT, R36, R23, 0x2, 0x1f ;  /* 0x0c401f0017247f89 */ /* 0x001e2400000e0000 */
[----:B0-----:R-:W-:-:S05]  /*1310*/  FMNMX R36, R23, R36, !PT ;  /* 0x0000002417247209 */ /* 0x001fca0007800000 */
[----:B------:R-:W0:Y:S02]  /*1320*/  SHFL.BFLY PT, R37, R36, 0x1, 0x1f ;  /* 0x0c201f0024257f89 */ /* 0x000e2400000e0000 */
[----:B0-----:R-:W-:-:S05]  /*1330*/  FMNMX R37, R36, R37, !PT ;  /* 0x0000002524257209 */ /* 0x001fca0007800000 */
[----:B------:R-:W-:Y:S01]  /*1340*/  @P0 STS [R16+0x1000], R37 ;  /* 0x0010002510000388 */ /* 0x000fe20000000800 */
[----:B------:R-:W-:Y:S06]  /*1350*/  BAR.SYNC.DEFER_BLOCKING 0x0 ;  /* 0x0000000000007b1d */ /* 0x000fec0000010000 */
[----:B------:R-:W0:Y:S04]  /*1360*/  LDS R57, [R17+0x1000] ;  /* 0x0010000011397984 */ /* 0x000e280000000800 */
[----:B------:R-:W1:Y:S04]  /*1370*/  LDS R90, [R17+0x1080] ;  /* 0x00108000115a7984 */ /* 0x000e680000000800 */
[----:B------:R-:W2:Y:S04]  /*1380*/  LDS R91, [R17+0x1100] ;  /* 0x00110000115b7984 */ /* 0x000ea80000000800 */
[----:B------:R-:W-:Y:S01]  /*1390*/  LDS R92, [R17+0x1180] ;  /* 0x00118000115c7984 */ /* 0x000fe20000000800 */
[----:B0-----:R-:W-:-:S05]  /*13a0*/  FMNMX R57, R57, R52, !PT ;  /* 0x0000003439397209 */ /* 0x001fca0007800000 */
[--C-:B------:R-:W-:Y:S01]  /*13b0*/  FFMA R44, R44, UR9, -R57.reuse ;  /* 0x000000092c2c7c23 */ /* 0x100fe20008000839 */
[----:B------:R-:W-:-:S03]  /*13c0*/  FFMA R45, R45, UR9, -R57 ;  /* 0x000000092d2d7c23 */ /* 0x000fc60008000839 */
[----:B------:R-:W-:Y:S01]  /*13d0*/  FMUL R38, R44, 1.4426950216293334961 ;  /* 0x3fb8aa3b2c267820 */ /* 0x000fe20000400000 */
[----:B------:R-:W-:-:S05]  /*13e0*/  FMUL R39, R45, 1.4426950216293334961 ;  /* 0x3fb8aa3b2d277820 */ /* 0x000fca0000400000 */
[----:B------:R-:W-:Y:S08]  /*13f0*/  MUFU.EX2 R38, R38 ;  /* 0x0000002600267308 */ /* 0x000ff00000000800 */
[----:B------:R-:W0:Y:S02]  /*1400*/  MUFU.EX2 R39, R39 ;  /* 0x0000002700277308 */ /* 0x000e240000000800 */
[----:B0-----:R-:W-:-:S05]  /*1410*/  FADD R36, R38, R39 ;  /* 0x0000002726247221 */ /* 0x001fca0000000000 */
[----:B------:R-:W0:Y:S01]  /*1420*/  SHFL.BFLY PT, R37, R36, 0x2, 0x1f ;  /* 0x0c401f0024257f89 */ /* 0x000e2200000e0000 */
[----:B-1----:R-:W-:Y:S02]  /*1430*/  FMNMX R90, R90, R53, !PT ;  /* 0x000000355a5a7209 */ /* 0x002fe40007800000 */
[----:B--2---:R-:W-:-:S03]  /*1440*/  FMNMX R91, R91, R54, !PT ;  /* 0x000000365b5b7209 */ /* 0x004fc60007800000 */
[--C-:B------:R-:W-:Y:S01]  /*1450*/  FFMA R46, R46, UR9, -R90.reuse ;  /* 0x000000092e2e7c23 */ /* 0x100fe2000800085a */
[----:B------:R-:W-:Y:S01]  /*1460*/  FFMA R47, R47, UR9, -R90 ;  /* 0x000000092f2f7c23 */ /* 0x000fe2000800085a */
[--C-:B------:R-:W-:Y:S01]  /*1470*/  FFMA R40, R40, UR9, -R91.reuse ;  /* 0x0000000928287c23 */ /* 0x100fe2000800085b */
[----:B------:R-:W-:Y:S01]  /*1480*/  FFMA R41, R41, UR9, -R91 ;  /* 0x0000000929297c23 */ /* 0x000fe2000800085b */
[----:B------:R-:W-:Y:S01]  /*1490*/  FMUL R46, R46, 1.4426950216293334961 ;  /* 0x3fb8aa3b2e2e7820 */ /* 0x000fe20000400000 */
[----:B------:R-:W-:Y:S01]  /*14a0*/  FMUL R47, R47, 1.4426950216293334961 ;  /* 0x3fb8aa3b2f2f7820 */ /* 0x000fe20000400000 */
[----:B------:R-:W-:Y:S01]  /*14b0*/  FMUL R40, R40, 1.4426950216293334961 ;  /* 0x3fb8aa3b28287820 */ /* 0x000fe20000400000 */
[----:B------:R-:W-:Y:S01]  /*14c0*/  FMUL R41, R41, 1.4426950216293334961 ;  /* 0x3fb8aa3b29297820 */ /* 0x000fe20000400000 */
[----:B------:R-:W-:Y:S01]  /*14d0*/  MUFU.EX2 R48, R46 ;  /* 0x0000002e00307308 */ /* 0x000fe20000000800 */
[----:B0-----:R-:W-:-:S07]  /*14e0*/  FADD R44, R36, R37 ;  /* 0x00000025242c7221 */ /* 0x001fce0000000000 */
[----:B------:R-:W0:Y:S01]  /*14f0*/  MUFU.EX2 R49, R47 ;  /* 0x0000002f00317308 */ /* 0x000e220000000800 */
[----:B------:R-:W-:Y:S06]  /*1500*/  BAR.SYNC.DEFER_BLOCKING 0x0 ;  /* 0x0000000000007b1d */ /* 0x000fec0000010000 */
[----:B------:R-:W1:Y:S01]  /*1510*/  SHFL.BFLY PT, R37, R44, 0x1, 0x1f ;  /* 0x0c201f002c257f89 */ /* 0x000e6200000e0000 */
[----:B------:R-:W-:Y:S08]  /*1520*/  MUFU.EX2 R50, R40 ;  /* 0x0000002800327308 */ /* 0x000ff00000000800 */
[----:B------:R-:W2:Y:S01]  /*1530*/  MUFU.EX2 R51, R41 ;  /* 0x0000002900337308 */ /* 0x000ea20000000800 */
[----:B0-----:R-:W-:Y:S01]  /*1540*/  FADD R36, R48, R49 ;  /* 0x0000003130247221 */ /* 0x001fe20000000000 */
[----:B------:R-:W-:-:S04]  /*1550*/  FMNMX R92, R92, R55, !PT ;  /* 0x000000375c5c7209 */ /* 0x000fc80007800000 */
[----:B------:R-:W0:Y:S01]  /*1560*/  SHFL.BFLY PT, R45, R36, 0x2, 0x1f ;  /* 0x0c401f00242d7f89 */ /* 0x000e2200000e0000 */
[--C-:B------:R-:W-:Y:S01]  /*1570*/  FFMA R42, R42, UR9, -R92.reuse ;  /* 0x000000092a2a7c23 */ /* 0x100fe2000800085c */
[----:B------:R-:W-:Y:S01]  /*1580*/  FFMA R43, R43, UR9, -R92 ;  /* 0x000000092b2b7c23 */ /* 0x000fe2000800085c */
[----:B-1----:R-:W-:Y:S01]  /*1590*/  FADD R96, R44, R37 ;  /* 0x000000252c607221 */ /* 0x002fe20000000000 */
[----:B--2---:R-:W-:Y:S01]  /*15a0*/  FADD R37, R50, R51 ;  /* 0x0000003332257221 */ /* 0x004fe20000000000 */
[----:B------:R-:W-:Y:S01]  /*15b0*/  FMUL R42, R42, 1.4426950216293334961 ;  /* 0x3fb8aa3b2a2a7820 */ /* 0x000fe20000400000 */
[----:B------:R-:W-:-:S03]  /*15c0*/  FMUL R43, R43, 1.4426950216293334961 ;  /* 0x3fb8aa3b2b2b7820 */ /* 0x000fc60000400000 */
[----:B------:R-:W1:Y:S01]  /*15d0*/  SHFL.BFLY PT, R46, R37, 0x2, 0x1f ;  /* 0x0c401f00252e7f89 */ /* 0x000e6200000e0000 */
[----:B------:R-:W-:Y:S08]  /*15e0*/  MUFU.EX2 R93, R42 ;  /* 0x0000002a005d7308 */ /* 0x000ff00000000800 */
[----:B------:R-:W2:Y:S01]  /*15f0*/  MUFU.EX2 R94, R43 ;  /* 0x0000002b005e7308 */ /* 0x000ea20000000800 */
[----:B0-----:R-:W-:-:S05]  /*1600*/  FADD R45, R36, R45 ;  /* 0x0000002d242d7221 */ /* 0x001fca0000000000 */
[----:B------:R-:W0:Y:S01]  /*1610*/  SHFL.BFLY PT, R40, R45, 0x1, 0x1f ;  /* 0x0c201f002d287f89 */ /* 0x000e2200000e0000 */
[----:B--2---:R-:W-:Y:S01]  /*1620*/  FADD R36, R93, R94 ;  /* 0x0000005e5d247221 */ /* 0x004fe20000000000 */
[----:B-1----:R-:W-:-:S04]  /*1630*/  FADD R46, R37, R46 ;  /* 0x0000002e252e7221 */ /* 0x002fc80000000000 */
[----:B------:R-:W1:Y:S04]  /*1640*/  SHFL.BFLY PT, R37, R36, 0x2, 0x1f ;  /* 0x0c401f0024257f89 */ /* 0x000e6800000e0000 */
[----:B------:R-:W2:Y:S01]  /*1650*/  SHFL.BFLY PT, R41, R46, 0x1, 0x1f ;  /* 0x0c201f002e297f89 */ /* 0x000ea200000e0000 */
[----:B0-----:R-:W-:Y:S01]  /*1660*/  FADD R44, R45, R40 ;  /* 0x000000282d2c7221 */ /* 0x001fe20000000000 */
[----:B-1----:R-:W-:-:S05]  /*1670*/  FADD R37, R36, R37 ;  /* 0x0000002524257221 */ /* 0x002fca0000000000 */
[----:B------:R-:W0:Y:S01]  /*1680*/  SHFL.BFLY PT, R40, R37, 0x1, 0x1f ;  /* 0x0c201f0025287f89 */ /* 0x000e2200000e0000 */
[----:B--2---:R-:W-:-:S03]  /*1690*/  FADD R98, R46, R41 ;  /* 0x000000292e627221 */ /* 0x004fc60000000000 */
[----:B------:R-:W-:Y:S04]  /*16a0*/  @P0 STS [R25+0x1000], R96 ;  /* 0x0010006019000388 */ /* 0x000fe80000000800 */
[----:B------:R-:W-:Y:S04]  /*16b0*/  @P0 STS [R25+0x1080], R44 ;  /* 0x0010802c19000388 */ /* 0x000fe80000000800 */
[----:B------:R-:W-:Y:S01]  /*16c0*/  @P0 STS [R25+0x1100], R98 ;  /* 0x0011006219000388 */ /* 0x000fe20000000800 */
[----:B0-----:R-:W-:-:S05]  /*16d0*/  FADD R42, R37, R40 ;  /* 0x00000028252a7221 */ /* 0x001fca0000000000 */
[----:B------:R-:W-:Y:S01]  /*16e0*/  @P0 STS [R25+0x1180], R42 ;  /* 0x0011802a19000388 */ /* 0x000fe20000000800 */
[----:B------:R-:W-:Y:S06]  /*16f0*/  BAR.SYNC.DEFER_BLOCKING 0x0 ;  /* 0x0000000000007b1d */ /* 0x000fec0000010000 */
[----:B------:R-:W0:Y:S04]  /*1700*/  @!P2 LDS R24, [R16+0x1000] ;  /* 0x001000001018a984 */ /* 0x000e280000000800 */
[----:B0-----:R-:W0:Y:S02]  /*1710*/  SHFL.BFLY PT, R41, R24, 0x2, 0x1f ;  /* 0x0c401f0018297f89 */ /* 0x001e2400000e0000 */
[----:B0-----:R-:W-:-:S05]  /*1720*/  FADD R41, R24, R41 ;  /* 0x0000002918297221 */ /* 0x001fca0000000000 */
[----:B------:R-:W0:Y:S02]  /*1730*/  SHFL.BFLY PT, R36, R41, 0x1, 0x1f ;  /* 0x0c201f0029247f89 */ /* 0x000e2400000e0000 */
[----:B0-----:R-:W-:-:S05]  /*1740*/  FADD R45, R41, R36 ;  /* 0x00000024292d7221 */ /* 0x001fca0000000000 */
[----:B------:R-:W-:Y:S01]  /*1750*/  @P0 STS [R16+0x1000], R45 ;  /* 0x0010002d10000388 */ /* 0x000fe20000000800 */
[----:B------:R-:W-:Y:S01]  /*1760*/  BAR.SYNC.DEFER_BLOCKING 0x0 ;  /* 0x0000000000007b1d */ /* 0x000fe20000010000 */
[----:B------:R-:W-:-:S04]  /*1770*/  FADD R36, -R57, R52 ;  /* 0x0000003439247221 */ /* 0x000fc80000000100 */
[----:B------:R-:W-:Y:S01]  /*1780*/  FMUL R37, R36, 1.4426950216293334961 ;  /* 0x3fb8aa3b24257820 */ /* 0x000fe20000400000 */
[----:B------:R-:W-:-:S04]  /*1790*/  FADD R36, -R90, R53 ;  /* 0x000000355a247221 */ /* 0x000fc80000000100 */
[----:B------:R-:W-:Y:S01]  /*17a0*/  FMUL R43, R36, 1.4426950216293334961 ;  /* 0x3fb8aa3b242b7820 */ /* 0x000fe20000400000 */
[----:B------:R-:W0:Y:S04]  /*17b0*/  LDS R40, [R17+0x1000] ;  /* 0x0010000011287984 */ /* 0x000e280000000800 */
[----:B------:R-:W1:Y:S04]  /*17c0*/  LDS R47, [R17+0x1080] ;  /* 0x00108000112f7984 */ /* 0x000e680000000800 */
[----:B------:R-:W2:Y:S04]  /*17d0*/  LDS R95, [R17+0x1100] ;  /* 0x00110000115f7984 */ /* 0x000ea80000000800 */
[----:B------:R-:W3:Y:S01]  /*17e0*/  LDS R97, [R17+0x1180] ;  /* 0x0011800011617984 */ /* 0x000ee20000000800 */
[----:B------:R-:W-:-:S04]  /*17f0*/  FADD R36, -R91, R54 ;  /* 0x000000365b247221 */ /* 0x000fc80000000100 */
[----:B------:R-:W-:Y:S01]  /*1800*/  FMUL R44, R36, 1.4426950216293334961 ;  /* 0x3fb8aa3b242c7820 */ /* 0x000fe20000400000 */
[----:B------:R-:W-:Y:S01]  /*1810*/  FADD R36, -R92, R55 ;  /* 0x000000375c247221 */ /* 0x000fe20000000100 */
[----:B------:R-:W0:Y:S03]  /*1820*/  MUFU.EX2 R37, R37 ;  /* 0x0000002500257308 */ /* 0x000e260000000800 */
[----:B------:R-:W-:-:S05]  /*1830*/  FMUL R36, R36, 1.4426950216293334961 ;  /* 0x3fb8aa3b24247820 */ /* 0x000fca0000400000 */
[----:B------:R-:W1:Y:S08]  /*1840*/  MUFU.EX2 R46, R43 ;  /* 0x0000002b002e7308 */ /* 0x000e700000000800 */
[----:B------:R-:W2:Y:S08]  /*1850*/  MUFU.EX2 R52, R44 ;  /* 0x0000002c00347308 */ /* 0x000eb00000000800 */
[----:B------:R-:W3:Y:S01]  /*1860*/  MUFU.EX2 R36, R36 ;  /* 0x0000002400247308 */ /* 0x000ee20000000800 */
[C---:B0-----:R-:W-:Y:S01]  /*1870*/  FFMA R7, R37.reuse, R7, R40 ;  /* 0x0000000725077223 */ /* 0x041fe20000000028 */
[C---:B------:R-:W-:Y:S01]  /*1880*/  FMUL R40, R37.reuse, R28 ;  /* 0x0000001c25287220 */ /* 0x040fe20000400000 */
[----:B------:R-:W-:Y:S01]  /*1890*/  FMUL R41, R37, R29 ;  /* 0x0000001d25297220 */ /* 0x000fe20000400000 */
[----:B------:R-:W-:-:S04]  /*18a0*/  IMAD.WIDE R28, R9, 0x2, R72 ;  /* 0x00000002091c7825 */ /* 0x000fc800078e0248 */
[C---:B-1----:R-:W-:Y:S01]  /*18b0*/  FFMA R8, R46.reuse, R8, R47 ;  /* 0x000000082e087223 */ /* 0x042fe2000000002f */
[C---:B------:R-:W-:Y:S01]  /*18c0*/  FMUL R42, R46.reuse, R30 ;  /* 0x0000001e2e2a7220 */ /* 0x040fe20000400000 */
[----:B------:R-:W-:Y:S01]  /*18d0*/  FMUL R43, R46, R31 ;  /* 0x0000001f2e2b7220 */ /* 0x000fe20000400000 */
[----:B------:R-:W-:-:S04]  /*18e0*/  IMAD.WIDE R30, R9, 0x2, R70 ;  /* 0x00000002091e7825 */ /* 0x000fc800078e0246 */
[C---:B--2---:R-:W-:Y:S01]  /*18f0*/  FFMA R2, R52.reuse, R2, R95 ;  /* 0x0000000234027223 */ /* 0x044fe2000000005f */
[C---:B------:R-:W-:Y:S01]  /*1900*/  FMUL R44, R52.reuse, R32 ;  /* 0x00000020342c7220 */ /* 0x040fe20000400000 */
[----:B------:R-:W-:Y:S01]  /*1910*/  FMUL R45, R52, R33 ;  /* 0x00000021342d7220 */ /* 0x000fe20000400000 */
[----:B------:R0:W2:Y:S01]  /*1920*/  LDG.E.U16 R95, desc[UR10][R28.64] ;  /* 0x0000000a1c5f7981 */ /* 0x0000a2000c1e1500 */
[----:B------:R-:W-:-:S03]  /*1930*/  IMAD.WIDE R32, R9, 0x2, R68 ;  /* 0x0000000209207825 */ /* 0x000fc600078e0244 */
[----:B------:R-:W4:Y:S01]  /*1940*/  LDG.E.U16 R31, desc[UR10][R30.64] ;  /* 0x0000000a1e1f7981 */ /* 0x000f22000c1e1500 */
[C---:B---3--:R-:W-:Y:S01]  /*1950*/  FFMA R0, R36.reuse, R0, R97 ;  /* 0x0000000024007223 */ /* 0x048fe20000000061 */
[C---:B------:R-:W-:Y:S01]  /*1960*/  FMUL R46, R36.reuse, R34 ;  /* 0x00000022242e7220 */ /* 0x040fe20000400000 */
[----:B------:R-:W-:Y:S01]  /*1970*/  FMUL R47, R36, R35 ;  /* 0x00000023242f7220 */ /* 0x000fe20000400000 */
[C---:B------:R-:W-:Y:S01]  /*1980*/  IMAD.WIDE R34, R9.reuse, 0x2, R66 ;  /* 0x0000000209227825 */ /* 0x040fe200078e0242 */
[----:B------:R-:W3:Y:S03]  /*1990*/  LDG.E.U16 R33, desc[UR10][R32.64] ;  /* 0x0000000a20217981 */ /* 0x000ee6000c1e1500 */
[C---:B------:R-:W-:Y:S02]  /*19a0*/  IMAD.WIDE R36, R9.reuse, 0x2, R64 ;  /* 0x0000000209247825 */ /* 0x040fe400078e0240 */
[----:B------:R-:W5:Y:S02]  /*19b0*/  LDG.E.U16 R35, desc[UR10][R34.64] ;  /* 0x0000000a22237981 */ /* 0x000f64000c1e1500 */
[----:B------:R-:W-:-:S02]  /*19c0*/  IMAD.WIDE R96, R9, 0x2, R60 ;  /* 0x0000000209607825 */ /* 0x000fc400078e023c */
[----:B------:R-:W5:Y:S02]  /*19d0*/  LDG.E.U16 R37, desc[UR10][R36.64] ;  /* 0x0000000a24257981 */ /* 0x000f64000c1e1500 */
[C---:B------:R-:W-:Y:S02]  /*19e0*/  IMAD.WIDE R54, R9.reuse, 0x2, R62 ;  /* 0x0000000209367825 */ /* 0x040fe400078e023e */
[----:B------:R-:W5:Y:S02]  /*19f0*/  LDG.E.U16 R97, desc[UR10][R96.64] ;  /* 0x0000000a60617981 */ /* 0x000f64000c1e1500 */
[----:B0-----:R-:W-:Y:S02]  /*1a00*/  IMAD.WIDE R28, R9, 0x2, R58 ;  /* 0x00000002091c7825 */ /* 0x001fe400078e023a */
[----:B------:R0:W5:Y:S04]  /*1a10*/  LDG.E.U16 R99, desc[UR10][R54.64] ;  /* 0x0000000a36637981 */ /* 0x000168000c1e1500 */
[----:B------:R-:W5:Y:S01]  /*1a20*/  LDG.E.U16 R101, desc[UR10][R28.64] ;  /* 0x0000000a1c657981 */ /* 0x000f62000c1e1500 */
[----:B------:R-:W-:Y:S01]  /*1a30*/  BAR.SYNC.DEFER_BLOCKING 0x0 ;  /* 0x0000000000007b1d */ /* 0x000fe20000010000 */
[----:B------:R-:W-:-:S02]  /*1a40*/  F2FP.BF16.F32.PACK_AB R52, R39, R38 ;  /* 0x000000262734723e */ /* 0x000fc400000010ff */
[----:B------:R-:W-:Y:S02]  /*1a50*/  F2FP.BF16.F32.PACK_AB R53, R49, R48 ;  /* 0x000000303135723e */ /* 0x000fe400000010ff */
[----:B0-----:R-:W-:Y:S02]  /*1a60*/  F2FP.BF16.F32.PACK_AB R54, R51, R50 ;  /* 0x000000323336723e */ /* 0x001fe400000010ff */
[----:B------:R-:W-:Y:S01]  /*1a70*/  F2FP.BF16.F32.PACK_AB R55, R94, R93 ;  /* 0x0000005d5e37723e */ /* 0x000fe200000010ff */
[----:B------:R-:W-:Y:S01]  /*1a80*/  UIADD3 UR4, UR4, 0x20, URZ ;  /* 0x0000002004047890 */ /* 0x000fe2000fffe03f */
[----:B--2---:R-:W-:Y:S04]  /*1a90*/  STS.U16 [R26+UR6+0x1000], R95 ;  /* 0x0010005f1a007988 */ /* 0x004fe80008000406 */
[----:B----4-:R-:W-:Y:S04]  /*1aa0*/  STS.U16 [R26+UR6+0x1200], R31 ;  /* 0x0012001f1a007988 */ /* 0x010fe80008000406 */
[----:B---3--:R-:W-:Y:S04]  /*1ab0*/  STS.U16 [R26+UR6+0x1400], R33 ;  /* 0x001400211a007988 */ /* 0x008fe80008000406 */
[----:B-----5:R-:W-:Y:S04]  /*1ac0*/  STS.U16 [R26+UR6+0x1600], R35 ;  /* 0x001600231a007988 */ /* 0x020fe80008000406 */
[----:B------:R-:W-:Y:S04]  /*1ad0*/  STS.U16 [R26+UR6+0x1800], R37 ;  /* 0x001800251a007988 */ /* 0x000fe80008000406 */
[----:B------:R-:W-:Y:S04]  /*1ae0*/  STS.U16 [R26+UR6+0x1c00], R97 ;  /* 0x001c00611a007988 */ /* 0x000fe80008000406 */
[----:B------:R-:W-:Y:S04]  /*1af0*/  STS.U16 [R26+UR6+0x1a00], R99 ;  /* 0x001a00631a007988 */ /* 0x000fe80008000406 */
[----:B------:R-:W-:Y:S04]  /*1b00*/  STS.U16 [R26+UR6+0x1e00], R101 ;  /* 0x001e00651a007988 */ /* 0x000fe80008000406 */
[----:B------:R-:W-:Y:S01]  /*1b10*/  STSM.16.M88.4 [R11+0x2000], R52 ;  /* 0x002000340b007844 */ /* 0x000fe20000000200 */
[----:B------:R-:W-:Y:S06]  /*1b20*/  BAR.SYNC.DEFER_BLOCKING 0x0 ;  /* 0x0000000000007b1d */ /* 0x000fec0000010000 */
[----:B------:R-:W-:Y:S04]  /*1b30*/  LDSM.16.M88.4 R28, [R15+UR6+0x2000] ;  /* 0x002000060f1c783b */ /* 0x000fe80008000200 */
[----:B------:R-:W0:Y:S04]  /*1b40*/  LDSM.16.M88.4 R32, [R13+0x1000] ;  /* 0x001000000d20783b */ /* 0x000e280000000200 */
[----:B------:R-:W1:Y:S04]  /*1b50*/  LDSM.16.M88.4 R48, [R15+UR6+0x2400] ;  /* 0x002400060f30783b */ /* 0x000e680008000200 */
[----:B------:R-:W-:Y:S01]  /*1b60*/  LDSM.16.M88.4 R36, [R20+UR6+0x2400] ;  /* 0x002400061424783b */ /* 0x000fe20008000200 */
[-C--:B0-----:R-:W-:Y:S03]  /*1b70*/  HMMA.16816.F32.BF16 R40, R28, R32.reuse, R40 ;  /* 0x000000201c28723c */ /* 0x081fe60000041828 */
[----:B------:R-:W0:Y:S03]  /*1b80*/  LDSM.16.M88.4 R28, [R20+UR6+0x2000] ;  /* 0x00200006141c783b */ /* 0x000e260008000200 */
[----:B-1----:R-:W-:Y:S01]  /*1b90*/  HMMA.16816.F32.BF16 R44, R48, R32, R44 ;  /* 0x00000020302c723c */ /* 0x002fe2000004182c */
[----:B------:R-:W1:Y:S08]  /*1ba0*/  LDC R49, c[0x0][0x280] ;  /* 0x0000a000ff317b82 */ /* 0x000e700000000800 */
[----:B------:R-:W2:Y:S08]  /*1bb0*/  LDC R48, c[0x0][0x264] ;  /* 0x00009900ff307b82 */ /* 0x000eb00000000800 */
[----:B------:R-:W3:Y:S01]  /*1bc0*/  LDC R50, c[0x0][0x254] ;  /* 0x00009500ff327b82 */ /* 0x000ee20000000800 */
[----:B-1----:R-:W-:Y:S01]  /*1bd0*/  ISETP.LE.AND P3, PT, R49, UR4, PT ;  /* 0x0000000431007c0c */ /* 0x002fe2000bf63270 */
[----:B------:R-:W-:Y:S01]  /*1be0*/  IMAD.MOV.U32 R52, RZ, RZ, R57 ;  /* 0x000000ffff347224 */ /* 0x000fe200078e0039 */
[----:B------:R-:W-:Y:S01]  /*1bf0*/  MOV R53, R90 ;  /* 0x0000005a00357202 */ /* 0x000fe20000000f00 */
[----:B------:R-:W-:Y:S01]  /*1c00*/  IMAD.MOV.U32 R54, RZ, RZ, R91 ;  /* 0x000000ffff367224 */ /* 0x000fe200078e005b */
[----:B------:R-:W-:Y:S01]  /*1c10*/  MOV R55, R92 ;  /* 0x0000005c00377202 */ /* 0x000fe20000000f00 */
[----:B0-----:R-:W-:Y:S01]  /*1c20*/  HMMA.16816.F32.BF16 R28, R28, R34, R40 ;  /* 0x000000221c1c723c */ /* 0x001fe20000041828 */
[----:B--2---:R-:W-:-:S05]  /*1c30*/  IMAD R9, R48, 0x20, R9 ;  /* 0x0000002030097824 */ /* 0x004fca00078e0209 */
[----:B------:R-:W-:Y:S01]  /*1c40*/  HMMA.16816.F32.BF16 R32, R36, R34, R44 ;  /* 0x000000222420723c */ /* 0x000fe2000004182c */
[----:B---3--:R-:W-:Y:S01]  /*1c50*/  LEA R21, R50, R21, 0x5 ;  /* 0x0000001532157211 */ /* 0x008fe200078e28ff */
[----:B------:R-:W-:-:S07]  /*1c60*/  NOP ;  /* 0x0000000000007918 */ /* 0x000fce0000000000 */
[----:B------:R-:W-:-:S15]  /*1c70*/  @!P3 BRA `(.L_x_1) ;  /* 0xfffffff00058b947 */ /* 0x000fde000383ffff */
.L_x_0:
[----:B------:R-:W-:Y:S01]  /*1c80*/  MOV R21, R8 ;  /* 0x0000000800157202 */ /* 0x000fe20000000f00 */
[----:B------:R-:W-:Y:S01]  /*1c90*/  IMAD.MOV.U32 R37, RZ, RZ, R29 ;  /* 0x000000ffff257224 */ /* 0x000fe200078e001d */
[----:B------:R-:W-:Y:S01]  /*1ca0*/  LOP3.LUT R10, R10, 0x70, RZ, 0xc0, !PT ;  /* 0x000000700a0a7812 */ /* 0x000fe200078ec0ff */
[----:B------:R-:W-:Y:S01]  /*1cb0*/  IMAD.MOV.U32 R29, RZ, RZ, R2 ;  /* 0x000000ffff1d7224 */ /* 0x000fe200078e0002 */
[----:B------:R-:W-:Y:S01]  /*1cc0*/  FSETP.GT.AND P5, PT, |R21|, 8.50705917302346158658e+37, PT ;  /* 0x7e8000001500780b */ /* 0x000fe20003fa4200 */
[----:B------:R-:W-:Y:S01]  /*1cd0*/  IMAD.MOV.U32 R24, RZ, RZ, R7 ;  /* 0x000000ffff187224 */ /* 0x000fe200078e0007 */
[----:B------:R-:W-:Y:S01]  /*1ce0*/  IADD3 R9, R10, UR6, RZ ;  /* 0x000000060a097c10 */ /* 0x000fe2000fffe0ff */
[C---:B------:R-:W-:Y:S01]  /*1cf0*/  FMUL R2, R29.reuse, 8388608 ;  /* 0x4b0000001d027820 */ /* 0x040fe20000400000 */
[----:B------:R-:W-:Y:S01]  /*1d00*/  FSETP.GEU.AND P0, PT, R29, 1.175494350822287508e-38, PT ;  /* 0x008000001d00780b */ /* 0x000fe20003f0e000 */
[C---:B------:R-:W-:Y:S01]  /*1d10*/  FMUL R7, R24.reuse, 8388608 ;  /* 0x4b00000018077820 */ /* 0x040fe20000400000 */
[----:B------:R-:W-:Y:S01]  /*1d20*/  FSETP.GEU.AND P3, PT, R24, 1.175494350822287508e-38, PT ;  /* 0x008000001800780b */ /* 0x000fe20003f6e000 */
[C---:B------:R-:W-:Y:S01]  /*1d30*/  FMUL R8, R21.reuse, 8388608 ;  /* 0x4b00000015087820 */ /* 0x040fe20000400000 */
[----:B------:R-:W-:Y:S01]  /*1d40*/  FSETP.GEU.AND P4, PT, R21, 1.175494350822287508e-38, PT ;  /* 0x008000001500780b */ /* 0x000fe20003f8e000 */
[----:B------:R-:W-:Y:S01]  /*1d50*/  BAR.SYNC.DEFER_BLOCKING 0x0 ;  /* 0x0000000000007b1d */ /* 0x000fe20000010000 */
[----:B------:R-:W-:-:S02]  /*1d60*/  FSEL R2, R2, R29, !P0 ;  /* 0x0000001d02027208 */ /* 0x000fc40004000000 */
[----:B------:R-:W-:Y:S01]  /*1d70*/  FSEL R15, RZ, -23, P0 ;  /* 0xc1b80000ff0f7808 */ /* 0x000fe20000000000 */
[----:B------:R-:W-:Y:S01]  /*1d80*/  @P5 FMUL R31, R31, 0.25 ;  /* 0x3e8000001f1f5820 */ /* 0x000fe20000400000 */
[----:B------:R-:W-:Y:S01]  /*1d90*/  LEA.HI R4, R4, R9, RZ, 0x1f ;  /* 0x0000000904047211 */ /* 0x000fe200078ff8ff */
[----:B------:R-:W-:Y:S01]  /*1da0*/  @P5 FMUL R30, R30, 0.25 ;  /* 0x3e8000001e1e5820 */ /* 0x000fe20000400000 */
[----:B------:R-:W-:Y:S01]  /*1db0*/  FSETP.GT.AND P0, PT, |R24|, 8.50705917302346158658e+37, PT ;  /* 0x7e8000001800780b */ /* 0x000fe20003f04200 */
[----:B------:R-:W-:Y:S01]  /*1dc0*/  VIADD R14, R2, 0xc0cafb0d ;  /* 0xc0cafb0d020e7836 */ /* 0x000fe20000000000 */
[----:B------:R-:W-:Y:S01]  /*1dd0*/  FSEL R7, R7, R24, !P3 ;  /* 0x0000001807077208 */ /* 0x000fe20005800000 */
[----:B------:R-:W-:Y:S01]  /*1de0*/  ULDC.64 UR4, c[0x0][0x270] ;  /* 0x00009c0000047ab9 */ /* 0x000fe20000000a00 */
[----:B------:R-:W-:Y:S01]  /*1df0*/  FSEL R9, RZ, -23, P3 ;  /* 0xc1b80000ff097808 */ /* 0x000fe20001800000 */
[----:B------:R-:W-:Y:S01]  /*1e00*/  UIMAD UR4, UR7, UR4, URZ ;  /* 0x00000004070472a4 */ /* 0x000fe2000f8e023f */
[----:B------:R-:W-:Y:S01]  /*1e10*/  FSETP.GEU.AND P3, PT, |R21|, 1.175494350822287508e-38, PT ;  /* 0x008000001500780b */ /* 0x000fe20003f6e200 */
[----:B------:R-:W-:Y:S01]  /*1e20*/  VIADD R10, R7, 0xc0cafb0d ;  /* 0xc0cafb0d070a7836 */ /* 0x000fe20000000000 */
[----:B------:R-:W-:Y:S01]  /*1e30*/  FSEL R8, R8, R21, !P4 ;  /* 0x0000001508087208 */ /* 0x000fe20006000000 */
[----:B------:R-:W-:Y:S01]  /*1e40*/  @P5 FMUL R21, R21, 0.25 ;  /* 0x3e80000015155820 */ /* 0x000fe20000400000 */
[C---:B------:R-:W-:Y:S01]  /*1e50*/  FSETP.GEU.AND P5, PT, |R24|.reuse, 1.175494350822287508e-38, PT ;  /* 0x008000001800780b */ /* 0x040fe20003fae200 */
[----:B------:R-:W-:Y:S01]  /*1e60*/  USHF.L.U32 UR8, UR4, 0x1, URZ ;  /* 0x0000000104087899 */ /* 0x000fe2000800063f */
[----:B------:R-:W-:Y:S01]  /*1e70*/  MOV R25, R0 ;  /* 0x0000000000197202 */ /* 0x000fe20000000f00 */
[----:B------:R-:W-:Y:S01]  /*1e80*/  @P0 FMUL R24, R24, 0.25 ;  /* 0x3e80000018180820 */ /* 0x000fe20000400000 */
[----:B------:R-:W-:Y:S01]  /*1e90*/  FSEL R11, RZ, -23, P4 ;  /* 0xc1b80000ff0b7808 */ /* 0x000fe20002000000 */
[----:B------:R-:W-:Y:S01]  /*1ea0*/  @P0 FMUL R37, R37, 0.25 ;  /* 0x3e80000025250820 */ /* 0x000fe20000400000 */
[C---:B------:R-:W-:Y:S01]  /*1eb0*/  FSETP.GT.AND P4, PT, |R25|.reuse, 8.50705917302346158658e+37, PT ;  /* 0x7e8000001900780b */ /* 0x040fe20003f84200 */
[C---:B------:R-:W-:Y:S01]  /*1ec0*/  FMUL R0, R25.reuse, 8388608 ;  /* 0x4b00000019007820 */ /* 0x040fe20000400000 */
[----:B------:R-:W-:Y:S01]  /*1ed0*/  FSETP.GEU.AND P2, PT, |R25|, 1.175494350822287508e-38, PT ;  /* 0x008000001900780b */ /* 0x000fe20003f4e200 */
[----:B------:R-:W-:Y:S01]  /*1ee0*/  @!P3 FMUL R21, R21, 16777216 ;  /* 0x4b8000001515b820 */ /* 0x000fe20000400000 */
[----:B------:R-:W-:Y:S01]  /*1ef0*/  FSETP.GEU.AND P6, PT, R25, 1.175494350822287508e-38, PT ;  /* 0x008000001900780b */ /* 0x000fe20003fce000 */
[----:B------:R-:W-:Y:S01]  /*1f00*/  @!P3 FMUL R31, R31, 16777216 ;  /* 0x4b8000001f1fb820 */ /* 0x000fe20000400000 */
[----:B------:R-:W-:Y:S01]  /*1f10*/  @!P3 FMUL R30, R30, 16777216 ;  /* 0x4b8000001e1eb820 */ /* 0x000fe20000400000 */
[----:B------:R-:W-:Y:S01]  /*1f20*/  @!P5 FMUL R24, R24, 16777216 ;  /* 0x4b8000001818d820 */ /* 0x000fe20000400000 */
[----:B------:R-:W-:Y:S01]  /*1f30*/  FSETP.GT.AND P3, PT, |R29|, 8.50705917302346158658e+37, PT ;  /* 0x7e8000001d00780b */ /* 0x000fe20003f64200 */
[----:B------:R-:W0:Y:S01]  /*1f40*/  MUFU.RCP R20, R21 ;  /* 0x0000001500147308 */ /* 0x000e220000001000 */
[----:B------:R-:W-:Y:S01]  /*1f50*/  IADD3 R12, R8, -0x3f3504f3, RZ ;  /* 0xc0cafb0d080c7810 */ /* 0x000fe20007ffe0ff */
[----:B------:R-:W-:Y:S01]  /*1f60*/  @P0 FMUL R28, R28, 0.25 ;  /* 0x3e8000001c1c0820 */ /* 0x000fe20000400000 */
[----:B------:R-:W-:Y:S01]  /*1f70*/  LOP3.LUT R10, R10, 0xff800000, RZ, 0xc0, !PT ;  /* 0xff8000000a0a7812 */ /* 0x000fe200078ec0ff */
[----:B------:R-:W-:Y:S01]  /*1f80*/  @!P5 FMUL R37, R37, 16777216 ;  /* 0x4b8000002525d820 */ /* 0x000fe20000400000 */
[----:B------:R-:W-:Y:S01]  /*1f90*/  FSEL R0, R0, R25, !P6 ;  /* 0x0000001900007208 */ /* 0x000fe20007000000 */
[----:B------:R-:W-:Y:S01]  /*1fa0*/  @P4 FMUL R25, R25, 0.25 ;  /* 0x3e80000019194820 */ /* 0x000fe20000400000 */
[----:B------:R-:W-:Y:S01]  /*1fb0*/  FSEL R18, RZ, -23, P6 ;  /* 0xc1b80000ff127808 */ /* 0x000fe20003000000 */
[----:B------:R-:W1:Y:S01]  /*1fc0*/  MUFU.RCP R24, R24 ;  /* 0x0000001800187308 */ /* 0x000e620000001000 */
[----:B------:R-:W-:Y:S01]  /*1fd0*/  FSETP.GEU.AND P6, PT, |R29|, 1.175494350822287508e-38, PT ;  /* 0x008000001d00780b */ /* 0x000fe20003fce200 */
[----:B------:R-:W-:Y:S01]  /*1fe0*/  @!P2 FMUL R25, R25, 16777216 ;  /* 0x4b8000001919a820 */ /* 0x000fe20000400000 */
[----:B------:R-:W-:Y:S01]  /*1ff0*/  LOP3.LUT R13, R12, 0xff800000, RZ, 0xc0, !PT ;  /* 0xff8000000c0d7812 */ /* 0x000fe200078ec0ff */
[----:B------:R-:W-:Y:S01]  /*2000*/  @P3 FMUL R29, R29, 0.25 ;  /* 0x3e8000001d1d3820 */ /* 0x000fe20000400000 */
[----:B------:R-:W-:Y:S01]  /*2010*/  I2FP.F32.S32 R12, R10 ;  /* 0x0000000a000c7245 */ /* 0x000fe20000201400 */
[----:B------:R-:W-:Y:S01]  /*2020*/  @!P5 FMUL R28, R28, 16777216 ;  /* 0x4b8000001c1cd820 */ /* 0x000fe20000400000 */
[----:B------:R-:W-:Y:S01]  /*2030*/  IADD3 R16, R0, -0x3f3504f3, RZ ;  /* 0xc0cafb0d00107810 */ /* 0x000fe20007ffe0ff */
[----:B------:R-:W-:Y:S01]  /*2040*/  @P4 FMUL R35, R35, 0.25 ;  /* 0x3e80000023234820 */ /* 0x000fe20000400000 */
[----:B------:R-:W-:Y:S01]  /*2050*/  LOP3.LUT R17, R14, 0xff800000, RZ, 0xc0, !PT ;  /* 0xff8000000e117812 */ /* 0x000fe200078ec0ff */
[----:B------:R-:W-:Y:S01]  /*2060*/  FFMA.FTZ R9, R12, 1.1920928955078125e-07, R9 ;  /* 0x340000000c097823 */ /* 0x000fe20000010009 */
[----:B------:R-:W-:Y:S01]  /*2070*/  LOP3.LUT R19, R16, 0xff800000, RZ, 0xc0, !PT ;  /* 0xff80000010137812 */ /* 0x000fe200078ec0ff */
[----:B------:R2:W3:Y:S01]  /*2080*/  MUFU.RCP R12, R25 ;  /* 0x00000019000c7308 */ /* 0x0004e20000001000 */
[----:B------:R-:W-:Y:S01]  /*2090*/  I2FP.F32.S32 R16, R17 ;  /* 0x0000001100107245 */ /* 0x000fe20000201400 */
[----:B------:R-:W-:Y:S01]  /*20a0*/  @!P6 FMUL R29, R29, 16777216 ;  /* 0x4b8000001d1de820 */ /* 0x000fe20000400000 */
[C---:B0-----:R-:W-:Y:S01]  /*20b0*/  FMUL R22, R20.reuse, R31 ;  /* 0x0000001f14167220 */ /* 0x041fe20000400000 */
[----:B------:R-:W-:Y:S01]  /*20c0*/  FMUL R23, R20, R30 ;  /* 0x0000001e14177220 */ /* 0x000fe20000400000 */
[----:B-1----:R-:W-:Y:S01]  /*20d0*/  FMUL R20, R24, R37 ;  /* 0x0000002518147220 */ /* 0x002fe20000400000 */
[----:B------:R-:W-:Y:S01]  /*20e0*/  FFMA.FTZ R15, R16, 1.1920928955078125e-07, R15 ;  /* 0x34000000100f7823 */ /* 0x000fe2000001000f */
[----:B------:R-:W-:Y:S01]  /*20f0*/  @P4 FMUL R34, R34, 0.25 ;  /* 0x3e80000022224820 */ /* 0x000fe20000400000 */
[----:B------:R-:W0:Y:S01]  /*2100*/  MUFU.RCP R16, R29 ;  /* 0x0000001d00107308 */ /* 0x000e220000001000 */
[----:B--2---:R-:W-:Y:S01]  /*2110*/  FMUL R25, R24, R28 ;  /* 0x0000001c18197220 */ /* 0x004fe20000400000 */
[----:B------:R-:W-:Y:S01]  /*2120*/  I2FP.F32.S32 R14, R13 ;  /* 0x0000000d000e7245 */ /* 0x000fe20000201400 */
[----:B------:R-:W-:Y:S01]  /*2130*/  @!P2 FMUL R35, R35, 16777216 ;  /* 0x4b8000002323a820 */ /* 0x000fe20000400000 */
[----:B------:R-:W-:Y:S01]  /*2140*/  I2FP.F32.S32 R21, R19 ;  /* 0x0000001300157245 */ /* 0x000fe20000201400 */
[----:B------:R-:W-:Y:S01]  /*2150*/  @!P2 FMUL R34, R34, 16777216 ;  /* 0x4b8000002222a820 */ /* 0x000fe20000400000 */
[----:B------:R-:W-:Y:S01]  /*2160*/  F2FP.BF16.F32.PACK_AB R20, R20, R25 ;  /* 0x000000191414723e */ /* 0x000fe200000010ff */
[----:B------:R-:W-:Y:S01]  /*2170*/  FFMA.FTZ R11, R14, 1.1920928955078125e-07, R11 ;  /* 0x340000000e0b7823 */ /* 0x000fe2000001000b */
[----:B------:R-:W-:Y:S01]  /*2180*/  F2FP.BF16.F32.PACK_AB R22, R22, R23 ;  /* 0x000000171616723e */ /* 0x000fe200000010ff */
[----:B------:R-:W-:Y:S01]  /*2190*/  FFMA.FTZ R18, R21, 1.1920928955078125e-07, R18 ;  /* 0x3400000015127823 */ /* 0x000fe20000010012 */
[C---:B---3--:R-:W-:Y:S01]  /*21a0*/  FMUL R14, R12.reuse, R35 ;  /* 0x000000230c0e7220 */ /* 0x048fe20000400000 */
[----:B------:R-:W-:Y:S01]  /*21b0*/  FMUL R21, R12, R34 ;  /* 0x000000220c157220 */ /* 0x000fe20000400000 */
[C---:B------:R-:W-:Y:S01]  /*21c0*/  PRMT R25, R20.reuse, 0x7610, R25 ;  /* 0x0000761014197816 */ /* 0x040fe20000000019 */
[----:B------:R-:W-:Y:S01]  /*21d0*/  @P3 FMUL R33, R33, 0.25 ;  /* 0x3e80000021213820 */ /* 0x000fe20000400000 */
[----:B------:R-:W-:Y:S01]  /*21e0*/  PRMT R26, R20, 0x7632, R26 ;  /* 0x00007632141a7816 */ /* 0x000fe2000000001a */
[----:B------:R-:W-:Y:S01]  /*21f0*/  @P3 FMUL R32, R32, 0.25 ;  /* 0x3e80000020203820 */ /* 0x000fe20000400000 */
[----:B------:R-:W-:Y:S01]  /*2200*/  LOP3.LUT R24, R5, 0x20, RZ, 0x3c, !PT ;  /* 0x0000002005187812 */ /* 0x000fe200078e3cff */
[----:B------:R-:W-:Y:S01]  /*2210*/  IMAD.IADD R10, R7, 0x1, -R10 ;  /* 0x00000001070a7824 */ /* 0x000fe200078e0a0a */
[----:B------:R-:W-:Y:S01]  /*2220*/  STS.U16 [R5+UR6], R25 ;  /* 0x0000001905007988 */ /* 0x000fe20008000406 */
[----:B------:R-:W-:Y:S01]  /*2230*/  F2FP.BF16.F32.PACK_AB R14, R14, R21 ;  /* 0x000000150e0e723e */ /* 0x000fe200000010ff */
[----:B------:R-:W-:Y:S01]  /*2240*/  @!P6 FMUL R33, R33, 16777216 ;  /* 0x4b8000002121e820 */ /* 0x000fe20000400000 */
[----:B------:R-:W-:Y:S01]  /*2250*/  @!P6 FMUL R32, R32, 16777216 ;  /* 0x4b8000002020e820 */ /* 0x000fe20000400000 */
[----:B------:R-:W-:Y:S01]  /*2260*/  STS.U16 [R5+UR6+0x80], R26 ;  /* 0x0000801a05007988 */ /* 0x000fe20008000406 */
[----:B------:R-:W-:Y:S01]  /*2270*/  PRMT R21, R22, 0x7632, R21 ;  /* 0x0000763216157816 */ /* 0x000fe20000000015 */
[----:B------:R-:W-:Y:S01]  /*2280*/  FADD R10, R10, -1 ;  /* 0xbf8000000a0a7421 */ /* 0x000fe20000000000 */
[C---:B0-----:R-:W-:Y:S01]  /*2290*/  FMUL R12, R16.reuse, R33 ;  /* 0x00000021100c7220 */ /* 0x041fe20000400000 */
[----:B------:R0:W-:Y:S01]  /*22a0*/  STS.U16 [R24+UR6+0x400], R22 ;  /* 0x0004001618007988 */ /* 0x0001e20008000406 */
[----:B------:R-:W-:Y:S01]  /*22b0*/  FMUL R23, R16, R32 ;  /* 0x0000002010177220 */ /* 0x000fe20000400000 */
[C---:B------:R-:W-:Y:S01]  /*22c0*/  LOP3.LUT R16, R5.reuse, 0x40, RZ, 0x3c, !PT ;  /* 0x0000004005107812 */ /* 0x040fe200078e3cff */
[----:B------:R-:W-:Y:S01]  /*22d0*/  IMAD.IADD R13, R8, 0x1, -R13 ;  /* 0x00000001080d7824 */ /* 0x000fe200078e0a0d */
[----:B------:R-:W-:Y:S01]  /*22e0*/  LOP3.LUT R20, R5, 0x60, RZ, 0x3c, !PT ;  /* 0x0000006005147812 */ /* 0x000fe200078e3cff */
[----:B------:R-:W-:Y:S01]  /*22f0*/  STS.U16 [R24+UR6+0x480], R21 ;  /* 0x0004801518007988 */ /* 0x000fe20008000406 */
[----:B------:R-:W-:Y:S01]  /*2300*/  F2FP.BF16.F32.PACK_AB R12, R12, R23 ;  /* 0x000000170c0c723e */ /* 0x000fe200000010ff */
[----:B------:R-:W-:Y:S01]  /*2310*/  FADD R13, R13, -1 ;  /* 0xbf8000000d0d7421 */ /* 0x000fe20000000000 */
[----:B------:R-:W-:Y:S01]  /*2320*/  IADD3 R17, R2, -R17, RZ ;  /* 0x8000001102117210 */ /* 0x000fe20007ffe0ff */
[----:B------:R-:W-:Y:S01]  /*2330*/  IMAD.IADD R19, R0, 0x1, -R19 ;  /* 0x0000000100137824 */ /* 0x000fe200078e0a13 */
[----:B0-----:R-:W-:Y:S01]  /*2340*/  MOV R22, 0x3dc6b27f ;  /* 0x3dc6b27f00167802 */ /* 0x001fe20000000f00 */
[----:B------:R0:W-:Y:S01]  /*2350*/  STS.U16 [R16+UR6+0x800], R12 ;  /* 0x0008000c10007988 */ /* 0x0001e20008000406 */
[----:B------:R-:W-:Y:S01]  /*2360*/  PRMT R23, R12, 0x7632, R23 ;  /* 0x000076320c177816 */ /* 0x000fe20000000017 */
[----:B------:R-:W-:Y:S01]  /*2370*/  FADD R17, R17, -1 ;  /* 0xbf80000011117421 */ /* 0x000fe20000000000 */
[----:B------:R-:W-:Y:S01]  /*2380*/  PRMT R25, R14, 0x7632, R25 ;  /* 0x000076320e197816 */ /* 0x000fe20000000019 */
[CC--:B------:R-:W-:Y:S01]  /*2390*/  FFMA.FTZ R5, R10.reuse, R22.reuse, -0.16845393180847167969 ;  /* 0xbe2c7f300a057423 */ /* 0x0c0fe20000010016 */
[----:B------:R-:W-:Y:S01]  /*23a0*/  FADD R19, R19, -1 ;  /* 0xbf80000013137421 */ /* 0x000fe20000000000 */
[----:B------:R1:W-:Y:S01]  /*23b0*/  STS.U16 [R16+UR6+0x880], R23 ;  /* 0x0008801710007988 */ /* 0x0003e20008000406 */
[----:B------:R-:W2:Y:S01]  /*23c0*/  LDC R28, c[0x0][0x278] ;  /* 0x00009e00ff1c7b82 */ /* 0x000ea20000000800 */
[C---:B------:R-:W-:Y:S01]  /*23d0*/  FFMA.FTZ R5, R10.reuse, R5, 0.1716887056827545166 ;  /* 0x3e2fcf2a0a057423 */ /* 0x040fe20000010005 */
[----:B------:R-:W-:Y:S01]  /*23e0*/  ISETP.GE.U32.AND P0, PT, R7, 0x7f800000, PT ;  /* 0x7f8000000700780c */ /* 0x000fe20003f06070 */
[C---:B0-----:R-:W-:Y:S01]  /*23f0*/  FFMA.FTZ R12, R13.reuse, R22, -0.16845393180847167969 ;  /* 0xbe2c7f300d0c7423 */ /* 0x041fe20000010016 */
[----:B------:R0:W-:Y:S01]  /*2400*/  STS.U16 [R20+UR6+0xc00], R14 ;  /* 0x000c000e14007988 */ /* 0x0001e20008000406 */
[----:B------:R-:W-:Y:S01]  /*2410*/  FFMA.FTZ R5, R10, R5, -0.17900948226451873779 ;  /* 0xbe374e430a057423 */ /* 0x000fe20000010005 */
[----:B------:R-:W-:Y:S01]  /*2420*/  ISETP.GE.U32.AND P5, PT, R8, 0x7f800000, PT ;  /* 0x7f8000000800780c */ /* 0x000fe20003fa6070 */
[----:B------:R-:W-:Y:S01]  /*2430*/  FFMA.FTZ R12, R13, R12, 0.1716887056827545166 ;  /* 0x3e2fcf2a0d0c7423 */ /* 0x000fe2000001000c */
[----:B------:R3:W-:Y:S01]  /*2440*/  STS.U16 [R20+UR6+0xc80], R25 ;  /* 0x000c801914007988 */ /* 0x0007e20008000406 */
[C---:B------:R-:W-:Y:S01]  /*2450*/  FFMA.FTZ R5, R10.reuse, R5, 0.20512372255325317383 ;  /* 0x3e520bf40a057423 */ /* 0x040fe20000010005 */
[----:B-1----:R-:W-:Y:S01]  /*2460*/  FFMA.FTZ R16, R19, R22, -0.16845393180847167969 ;  /* 0xbe2c7f3013107423 */ /* 0x002fe20000010016 */
[----:B------:R-:W-:Y:S01]  /*2470*/  FFMA.FTZ R12, R13, R12, -0.17900948226451873779 ;  /* 0xbe374e430d0c7423 */ /* 0x000fe2000001000c */
[----:B------:R-:W-:Y:S01]  /*2480*/  BAR.SYNC.DEFER_BLOCKING 0x0 ;  /* 0x0000000000007b1d */ /* 0x000fe20000010000 */
[C---:B------:R-:W-:Y:S01]  /*2490*/  FFMA.FTZ R5, R10.reuse, R5, -0.24046532809734344482 ;  /* 0xbe763c8b0a057423 */ /* 0x040fe20000010005 */
[----:B0-----:R-:W-:Y:S01]  /*24a0*/  FFMA.FTZ R14, R17, R22, -0.16845393180847167969 ;  /* 0xbe2c7f30110e7423 */ /* 0x001fe20000010016 */
[----:B------:R-:W-:Y:S01]  /*24b0*/  FFMA.FTZ R12, R13, R12, 0.20512372255325317383 ;  /* 0x3e520bf40d0c7423 */ /* 0x000fe2000001000c */
[----:B------:R-:W-:Y:S01]  /*24c0*/  FFMA.FTZ R16, R19, R16, 0.1716887056827545166 ;  /* 0x3e2fcf2a13107423 */ /* 0x000fe20000010010 */
[C---:B------:R-:W-:Y:S01]  /*24d0*/  FFMA.FTZ R5, R10.reuse, R5, 0.28857114911079406738 ;  /* 0x3e93bf990a057423 */ /* 0x040fe20000010005 */
[----:B------:R-:W-:Y:S01]  /*24e0*/  FFMA.FTZ R14, R17, R14, 0.1716887056827545166 ;  /* 0x3e2fcf2a110e7423 */ /* 0x000fe2000001000e */
[----:B------:R-:W-:Y:S01]  /*24f0*/  FFMA.FTZ R12, R13, R12, -0.24046532809734344482 ;  /* 0xbe763c8b0d0c7423 */ /* 0x000fe2000001000c */
[----:B------:R-:W-:Y:S01]  /*2500*/  FFMA.FTZ R16, R19, R16, -0.17900948226451873779 ;  /* 0xbe374e4313107423 */ /* 0x000fe20000010010 */
[C---:B------:R-:W-:Y:S01]  /*2510*/  FFMA.FTZ R5, R10.reuse, R5, -0.36067417263984680176 ;  /* 0xbeb8aa490a057423 */ /* 0x040fe20000010005 */
[----:B------:R-:W-:Y:S01]  /*2520*/  FFMA.FTZ R14, R17, R14, -0.17900948226451873779 ;  /* 0xbe374e43110e7423 */ /* 0x000fe2000001000e */
[----:B------:R-:W-:Y:S01]  /*2530*/  FFMA.FTZ R12, R13, R12, 0.28857114911079406738 ;  /* 0x3e93bf990d0c7423 */ /* 0x000fe2000001000c */
[----:B------:R-:W-:Y:S01]  /*2540*/  FFMA.FTZ R16, R19, R16, 0.20512372255325317383 ;  /* 0x3e520bf413107423 */ /* 0x000fe20000010010 */
[C---:B------:R-:W-:Y:S01]  /*2550*/  FFMA.FTZ R5, R10.reuse, R5, 0.48089820146560668945 ;  /* 0x3ef6384a0a057423 */ /* 0x040fe20000010005 */
[----:B------:R-:W-:Y:S01]  /*2560*/  FFMA.FTZ R14, R17, R14, 0.20512372255325317383 ;  /* 0x3e520bf4110e7423 */ /* 0x000fe2000001000e */
[----:B------:R-:W-:Y:S01]  /*2570*/  FFMA.FTZ R12, R13, R12, -0.36067417263984680176 ;  /* 0xbeb8aa490d0c7423 */ /* 0x000fe2000001000c */
[----:B------:R-:W-:Y:S01]  /*2580*/  FFMA.FTZ R16, R19, R16, -0.24046532809734344482 ;  /* 0xbe763c8b13107423 */ /* 0x000fe20000010010 */
[C---:B------:R-:W-:Y:S01]  /*2590*/  FFMA.FTZ R5, R10.reuse, R5, -0.72134751081466674805 ;  /* 0xbf38aa3b0a057423 */ /* 0x040fe20000010005 */
[----:B------:R-:W-:Y:S01]  /*25a0*/  FFMA.FTZ R14, R17, R14, -0.24046532809734344482 ;  /* 0xbe763c8b110e7423 */ /* 0x000fe2000001000e */
[----:B------:R-:W-:Y:S01]  /*25b0*/  FFMA.FTZ R12, R13, R12, 0.48089820146560668945 ;  /* 0x3ef6384a0d0c7423 */ /* 0x000fe2000001000c */
[----:B------:R-:W-:Y:S01]  /*25c0*/  FFMA.FTZ R16, R19, R16, 0.28857114911079406738 ;  /* 0x3e93bf9913107423 */ /* 0x000fe20000010010 */
[C---:B------:R-:W-:Y:S01]  /*25d0*/  FMUL R5, R10.reuse, R5 ;  /* 0x000000050a057220 */ /* 0x040fe20000400000 */
[----:B------:R-:W-:Y:S01]  /*25e0*/  FFMA.FTZ R14, R17, R14, 0.28857114911079406738 ;  /* 0x3e93bf99110e7423 */ /* 0x000fe2000001000e */
[----:B------:R-:W-:Y:S01]  /*25f0*/  FFMA.FTZ R12, R13, R12, -0.72134751081466674805 ;  /* 0xbf38aa3b0d0c7423 */ /* 0x000fe2000001000c */
[----:B------:R-:W-:Y:S01]  /*2600*/  FFMA.FTZ R16, R19, R16, -0.36067417263984680176 ;  /* 0xbeb8aa4913107423 */ /* 0x000fe20000010010 */
[----:B------:R-:W-:Y:S01]  /*2610*/  FMUL R5, R10, R5 ;  /* 0x000000050a057220 */ /* 0x000fe20000400000 */
[----:B------:R-:W-:Y:S01]  /*2620*/  FFMA.FTZ R14, R17, R14, -0.36067417263984680176 ;  /* 0xbeb8aa49110e7423 */ /* 0x000fe2000001000e */
[----:B------:R-:W-:Y:S01]  /*2630*/  FMUL R12, R13, R12 ;  /* 0x0000000c0d0c7220 */ /* 0x000fe20000400000 */
[----:B------:R-:W-:Y:S01]  /*2640*/  ISETP.GE.U32.AND P4, PT, R2, 0x7f800000, PT ;  /* 0x7f8000000200780c */ /* 0x000fe20003f86070 */
[----:B------:R-:W-:Y:S01]  /*2650*/  FFMA.FTZ R10, R10, 1.4426950216293334961, R5 ;  /* 0x3fb8aa3b0a0a7823 */ /* 0x000fe20000010005 */
[----:B------:R-:W-:Y:S01]  /*2660*/  FFMA.FTZ R14, R17, R14, 0.48089820146560668945 ;  /* 0x3ef6384a110e7423 */ /* 0x000fe2000001000e */
[----:B------:R-:W-:Y:S01]  /*2670*/  FFMA.FTZ R16, R19, R16, 0.48089820146560668945 ;  /* 0x3ef6384a13107423 */ /* 0x000fe20000010010 */
[----:B------:R-:W-:Y:S01]  /*2680*/  FMUL R12, R13, R12 ;  /* 0x0000000c0d0c7220 */ /* 0x000fe20000400000 */
[----:B------:R-:W-:Y:S01]  /*2690*/  FADD R5, R9, R10 ;  /* 0x0000000a09057221 */ /* 0x000fe20000000000 */
[C---:B------:R-:W-:Y:S01]  /*26a0*/  FFMA.FTZ R14, R17.reuse, R14, -0.72134751081466674805 ;  /* 0xbf38aa3b110e7423 */ /* 0x040fe2000001000e */
[----:B------:R-:W-:Y:S01]  /*26b0*/  @P0 MOV R10, 0x7f800000 ;  /* 0x7f800000000a0802 */ /* 0x000fe20000000f00 */
[----:B------:R-:W3:Y:S01]  /*26c0*/  LDC.64 R34, c[0x0][0x228] ;  /* 0x00008a00ff227b82 */ /* 0x000ee20000000a00 */
[----:B------:R-:W-:Y:S01]  /*26d0*/  ISETP.GE.U32.AND P6, PT, R0, 0x7f800000, PT ;  /* 0x7f8000000000780c */ /* 0x000fe20003fc6070 */
[----:B------:R-:W-:Y:S01]  /*26e0*/  FMUL R14, R17, R14 ;  /* 0x0000000e110e7220 */ /* 0x000fe20000400000 */
[----:B------:R-:W-:Y:S01]  /*26f0*/  FFMA.FTZ R16, R19, R16, -0.72134751081466674805 ;  /* 0xbf38aa3b13107423 */ /* 0x000fe20000010010 */
[----:B------:R-:W-:Y:S01]  /*2700*/  FFMA.FTZ R12, R13, 1.4426950216293334961, R12 ;  /* 0x3fb8aa3b0d0c7823 */ /* 0x000fe2000001000c */
[----:B--2---:R-:W-:Y:S01]  /*2710*/  IMAD R27, R27, R28, RZ ;  /* 0x0000001c1b1b7224 */ /* 0x004fe200078e02ff */
[C---:B------:R-:W-:Y:S01]  /*2720*/  FSETP.NEU.AND P3, PT, R7.reuse, RZ, PT ;  /* 0x000000ff0700720b */ /* 0x040fe20003f6d000 */
[----:B------:R-:W-:Y:S01]  /*2730*/  @P0 FFMA.FTZ R5, R7, R10, +INF ;  /* 0x7f80000007050423 */ /* 0x000fe2000001000a */
[----:B------:R-:W-:Y:S01]  /*2740*/  FMUL R14, R17, R14 ;  /* 0x0000000e110e7220 */ /* 0x000fe20000400000 */
[----:B------:R-:W-:Y:S01]  /*2750*/  @P5 IMAD.MOV.U32 R7, RZ, RZ, 0x7f800000 ;  /* 0x7f800000ff075424 */ /* 0x000fe200078e00ff */
[----:B------:R-:W0:Y:S01]  /*2760*/  LDS R25, [R6+UR6] ;  /* 0x0000000606197984 */ /* 0x000e220008000800 */
[----:B------:R-:W-:Y:S01]  /*2770*/  FMUL R16, R19, R16 ;  /* 0x0000001013107220 */ /* 0x000fe20000400000 */
[----:B------:R-:W-:Y:S01]  /*2780*/  FADD R22, R11, R12 ;  /* 0x0000000c0b167221 */ /* 0x000fe20000000000 */
[----:B------:R-:W-:Y:S01]  /*2790*/  LEA R11, R28, R27, 0x3 ;  /* 0x0000001b1c0b7211 */ /* 0x000fe200078e18ff */
[----:B------:R-:W1:Y:S01]  /*27a0*/  LDS R29, [R6+UR6+0x100] ;  /* 0x00010006061d7984 */ /* 0x000e620008000800 */
[----:B------:R-:W-:Y:S01]  /*27b0*/  FFMA.FTZ R14, R17, 1.4426950216293334961, R14 ;  /* 0x3fb8aa3b110e7823 */ /* 0x000fe2000001000e */
[----:B------:R-:W-:Y:S01]  /*27c0*/  @P5 FFMA.FTZ R22, R8, R7, +INF ;  /* 0x7f80000008165423 */ /* 0x000fe20000010007 */
[----:B------:R-:W-:-:S02]  /*27d0*/  @P4 IMAD.MOV.U32 R7, RZ, RZ, 0x7f800000 ;  /* 0x7f800000ff074424 */ /* 0x000fc400078e00ff */
[----:B------:R-:W-:Y:S01]  /*27e0*/  FMUL R16, R19, R16 ;  /* 0x0000001013107220 */ /* 0x000fe20000400000 */
[----:B------:R-:W-:Y:S01]  /*27f0*/  LEA R13, R28, R11, 0x3 ;  /* 0x0000000b1c0d7211 */ /* 0x000fe200078e18ff */
[----:B------:R-:W2:Y:S01]  /*2800*/  LDS R31, [R6+UR6+0x200] ;  /* 0x00020006061f7984 */ /* 0x000ea20008000800 */
[----:B------:R-:W-:Y:S01]  /*2810*/  FADD R23, R15, R14 ;  /* 0x0000000e0f177221 */ /* 0x000fe20000000000 */
[C---:B------:R-:W-:Y:S01]  /*2820*/  @P4 FFMA.FTZ R23, R2.reuse, R7, +INF ;  /* 0x7f80000002174423 */ /* 0x040fe20000010007 */
[----:B------:R-:W-:Y:S01]  /*2830*/  FFMA.FTZ R19, R19, 1.4426950216293334961, R16 ;  /* 0x3fb8aa3b13137823 */ /* 0x000fe20000010010 */
[----:B------:R4:W5:Y:S01]  /*2840*/  LDS R33, [R6+UR6+0x300] ;  /* 0x0003000606217984 */ /* 0x0009620008000800 */
[----:B------:R-:W-:Y:S01]  /*2850*/  FSETP.NEU.AND P0, PT, R2, RZ, PT ;  /* 0x000000ff0200720b */ /* 0x000fe20003f0d000 */
[----:B------:R-:W-:Y:S01]  /*2860*/  IMAD R2, R56, UR5, RZ ;  /* 0x0000000538027c24 */ /* 0x000fe2000f8e02ff */
[----:B------:R-:W-:Y:S01]  /*2870*/  @P6 MOV R7, 0x7f800000 ;  /* 0x7f80000000076802 */ /* 0x000fe20000000f00 */
[----:B------:R-:W-:-:S02]  /*2880*/  IMAD R15, R28, 0x8, R13 ;  /* 0x000000081c0f7824 */ /* 0x000fc400078e020d */
[----:B------:R-:W-:Y:S01]  /*2890*/  FADD R24, R18, R19 ;  /* 0x0000001312187221 */ /* 0x000fe20000000000 */
[----:B------:R-:W-:Y:S01]  /*28a0*/  UIMAD.WIDE UR4, UR4, 0x2, URZ ;  /* 0x00000002040478a5 */ /* 0x000fe2000f8e023f */
[----:B------:R-:W-:Y:S01]  /*28b0*/  FSETP.NEU.AND P2, PT, R8, RZ, PT ;  /* 0x000000ff0800720b */ /* 0x000fe20003f4d000 */
[----:B------:R-:W-:Y:S01]  /*28c0*/  @P6 FFMA.FTZ R24, R0, R7, +INF ;  /* 0x7f80000000186423 */ /* 0x000fe20000010007 */
[----:B------:R-:W-:Y:S01]  /*28d0*/  IMAD R17, R28, 0x8, R15 ;  /* 0x000000081c117824 */ /* 0x000fe200078e020f */
[C---:B------:R-:W-:Y:S01]  /*28e0*/  SHF.L.U32 R7, R2.reuse, 0x1, RZ ;  /* 0x0000000102077819 */ /* 0x040fe200000006ff */
[----:B------:R-:W-:Y:S02]  /*28f0*/  IMAD.HI R2, R2, 0x2, RZ ;  /* 0x0000000202027827 */ /* 0x000fe400078e02ff */
[----:B------:R-:W-:Y:S01]  /*2900*/  ULDC UR4, c[0x0][0x27c] ;  /* 0x00009f0000047ab9 */ /* 0x000fe20000000800 */
[----:B---3--:R-:W-:Y:S01]  /*2910*/  IADD3 R20, P4, P5, R7, UR8, R34 ;  /* 0x0000000807147c10 */ /* 0x008fe2000fd9e022 */
[----:B------:R-:W-:Y:S01]  /*2920*/  IMAD R19, R28, 0x8, R17 ;  /* 0x000000081c137824 */ /* 0x000fe200078e0211 */
[----:B------:R-:W-:-:S02]  /*2930*/  UIMAD UR4, UR7, UR4, URZ ;  /* 0x00000004070472a4 */ /* 0x000fc4000f8e023f */
[----:B------:R-:W-:Y:S02]  /*2940*/  IADD3.X R26, R2, UR5, R35, P4, P5 ;  /* 0x00000005021a7c10 */ /* 0x000fe4000a7ea423 */
[-C--:B------:R-:W-:Y:S01]  /*2950*/  LEA R8, P6, R27, R20.reuse, 0x1 ;  /* 0x000000141b087211 */ /* 0x080fe200078c08ff */
[----:B------:R-:W-:Y:S01]  /*2960*/  USHF.L.U32 UR7, UR4, 0x2, URZ ;  /* 0x0000000204077899 */ /* 0x000fe2000800063f */
[C---:B------:R-:W-:Y:S01]  /*2970*/  LEA R21, R28.reuse, R19, 0x3 ;  /* 0x000000131c157211 */ /* 0x040fe200078e18ff */
[----:B------:R-:W-:Y:S01]  /*2980*/  UIMAD.WIDE UR4, UR4, 0x4, URZ ;  /* 0x00000004040478a5 */ /* 0x000fe2000f8e023f */
[-C--:B------:R-:W-:Y:S02]  /*2990*/  LEA R10, P5, R11, R20.reuse, 0x1 ;  /* 0x000000140b0a7211 */ /* 0x080fe400078a08ff */
[----:B------:R-:W-:Y:S01]  /*29a0*/  LEA R12, P4, R13, R20, 0x1 ;  /* 0x000000140d0c7211 */ /* 0x000fe200078808ff */
[----:B------:R-:W-:Y:S01]  /*29b0*/  IMAD R2, R28, 0x8, R21 ;  /* 0x000000081c027824 */ /* 0x000fe200078e0215 */
[----:B------:R-:W-:-:S02]  /*29c0*/  LEA.HI.X.SX32 R9, R27, R26, 0x1, P6 ;  /* 0x0000001a1b097211 */ /* 0x000fc400030f0eff */
[----:B------:R-:W-:Y:S02]  /*29d0*/  LEA R14, P6, R15, R20, 0x1 ;  /* 0x000000140f0e7211 */ /* 0x000fe400078c08ff */
[----:B------:R-:W-:Y:S01]  /*29e0*/  LEA.HI.X.SX32 R11, R11, R26, 0x1, P5 ;  /* 0x0000001a0b0b7211 */ /* 0x000fe200028f0eff */
[----:B0-----:R1:W-:Y:S01]  /*29f0*/  STG.E.U16 desc[UR10][R8.64], R25 ;  /* 0x0000001908007986 */ /* 0x0013e2000c10150a */
[----:B----4-:R-:W-:Y:S02]  /*2a00*/  LEA R6, P5, R17, R20, 0x1 ;  /* 0x0000001411067211 */ /* 0x010fe400078a08ff */
[----:B------:R-:W-:Y:S02]  /*2a10*/  LEA.HI.X.SX32 R13, R13, R26, 0x1, P4 ;  /* 0x0000001a0d0d7211 */ /* 0x000fe400020f0eff */
[----:B------:R-:W-:Y:S02]  /*2a20*/  LEA R16, P4, R19, R20, 0x1 ;  /* 0x0000001413107211 */ /* 0x000fe400078808ff */
[----:B------:R-:W-:-:S02]  /*2a30*/  LEA.HI.X.SX32 R15, R15, R26, 0x1, P6 ;  /* 0x0000001a0f0f7211 */ /* 0x000fc400030f0eff */
[----:B------:R-:W-:Y:S02]  /*2a40*/  LEA R18, P6, R21, R20, 0x1 ;  /* 0x0000001415127211 */ /* 0x000fe400078c08ff */
[----:B------:R-:W-:Y:S02]  /*2a50*/  LEA.HI.X.SX32 R7, R17, R26, 0x1, P5 ;  /* 0x0000001a11077211 */ /* 0x000fe400028f0eff */
[C---:B------:R-:W-:Y:S02]  /*2a60*/  LEA R20, P5, R2.reuse, R20, 0x1 ;  /* 0x0000001402147211 */ /* 0x040fe400078a08ff */
[-C--:B------:R-:W-:Y:S02]  /*2a70*/  LEA.HI.X.SX32 R17, R19, R26.reuse, 0x1, P4 ;  /* 0x0000001a13117211 */ /* 0x080fe400020f0eff */
[-C--:B------:R-:W-:Y:S02]  /*2a80*/  LEA.HI.X.SX32 R19, R21, R26.reuse, 0x1, P6 ;  /* 0x0000001a15137211 */ /* 0x080fe400030f0eff */
[----:B------:R-:W-:-:S02]  /*2a90*/  LEA.HI.X.SX32 R21, R2, R26, 0x1, P5 ;  /* 0x0000001a02157211 */ /* 0x000fc400028f0eff */
[----:B------:R-:W-:Y:S01]  /*2aa0*/  PRMT R2, R25, 0x7632, R2 ;  /* 0x0000763219027816 */ /* 0x000fe20000000002 */
[----:B------:R-:W0:Y:S01]  /*2ab0*/  LDC.64 R26, c[0x0][0x230] ;  /* 0x00008c00ff1a7b82 */ /* 0x000e220000000a00 */
[----:B-1----:R-:W-:Y:S02]  /*2ac0*/  PRMT R9, R29, 0x7632, R9 ;  /* 0x000076321d097816 */ /* 0x002fe40000000009 */
[----:B------:R-:W-:Y:S01]  /*2ad0*/  FSETP.NEU.AND P4, PT, R0, RZ, PT ;  /* 0x000000ff0000720b */ /* 0x000fe20003f8d000 */
[----:B------:R2:W-:Y:S01]  /*2ae0*/  STG.E.U16 desc[UR10][R10.64], R2 ;  /* 0x000000020a007986 */ /* 0x0005e2000c10150a */
[----:B------:R-:W-:Y:S02]  /*2af0*/  FSEL R0, R5, -INF , P3 ;  /* 0xff80000005007808 */ /* 0x000fe40001800000 */
[----:B------:R-:W-:Y:S01]  /*2b00*/  FSEL R5, R22, -INF , P2 ;  /* 0xff80000016057808 */ /* 0x000fe20001000000 */
[----:B------:R1:W-:Y:S02]  /*2b10*/  STG.E.U16 desc[UR10][R12.64], R29 ;  /* 0x0000001d0c007986 */ /* 0x0003e4000c10150a */
[----:B------:R-:W-:Y:S01]  /*2b20*/  FFMA R28, R0, 0.69314718246459960938, R57 ;  /* 0x3f317218001c7823 */ /* 0x000fe20000000039 */
[----:B------:R-:W-:Y:S01]  /*2b30*/  FSEL R0, R23, -INF , P0 ;  /* 0xff80000017007808 */ /* 0x000fe20000000000 */
[----:B------:R3:W-:Y:S01]  /*2b40*/  STG.E.U16 desc[UR10][R14.64], R9 ;  /* 0x000000090e007986 */ /* 0x0007e2000c10150a */
[----:B--2---:R-:W-:-:S03]  /*2b50*/  PRMT R11, R31, 0x7632, R11 ;  /* 0x000076321f0b7816 */ /* 0x004fc6000000000b */
[----:B------:R2:W-:Y:S01]  /*2b60*/  STG.E.U16 desc[UR10][R6.64], R31 ;  /* 0x0000001f06007986 */ /* 0x0005e2000c10150a */
[----:B------:R-:W-:Y:S01]  /*2b70*/  FFMA R30, R0, 0.69314718246459960938, R91 ;  /* 0x3f317218001e7823 */ /* 0x000fe2000000005b */
[----:B------:R-:W-:Y:S01]  /*2b80*/  LEA R0, R3, UR6, 0x2 ;  /* 0x0000000603007c11 */ /* 0x000fe2000f8e10ff */
[----:B-1----:R-:W-:Y:S01]  /*2b90*/  FFMA R29, R5, 0.69314718246459960938, R90 ;  /* 0x3f317218051d7823 */ /* 0x002fe2000000005a */
[----:B------:R1:W-:Y:S01]  /*2ba0*/  STG.E.U16 desc[UR10][R16.64], R11 ;  /* 0x0000000b10007986 */ /* 0x0003e2000c10150a */
[C---:B------:R-:W-:Y:S01]  /*2bb0*/  SHF.L.U32 R5, R56.reuse, 0x2, RZ ;  /* 0x0000000238057819 */ /* 0x040fe200000006ff */
[----:B------:R-:W-:Y:S01]  /*2bc0*/  IMAD.HI R56, R56, 0x4, RZ ;  /* 0x0000000438387827 */ /* 0x000fe200078e02ff */
[----:B---3--:R-:W-:Y:S01]  /*2bd0*/  FSEL R9, R24, -INF , P4 ;  /* 0xff80000018097808 */ /* 0x008fe20002000000 */
[----:B-----5:R1:W-:Y:S01]  /*2be0*/  STG.E.U16 desc[UR10][R18.64], R33 ;  /* 0x0000002112007986 */ /* 0x0203e2000c10150a */
[----:B0-----:R-:W-:Y:S02]  /*2bf0*/  IADD3 R2, P0, P2, R5, UR7, R26 ;  /* 0x0000000705027c10 */ /* 0x001fe4000fa1e01a */
[----:B--2---:R-:W-:Y:S01]  /*2c00*/  PRMT R7, R33, 0x7632, R7 ;  /* 0x0000763221077816 */ /* 0x004fe20000000007 */
[----:B------:R-:W-:Y:S01]  /*2c10*/  FFMA R31, R9, 0.69314718246459960938, R92 ;  /* 0x3f317218091f7823 */ /* 0x000fe2000000005c */
[----:B------:R-:W-:-:S03]  /*2c20*/  IADD3.X R3, R56, UR5, R27, P0, P2 ;  /* 0x0000000538037c10 */ /* 0x000fc600087e441b */
[----:B------:R1:W-:Y:S01]  /*2c30*/  STG.E.U16 desc[UR10][R20.64], R7 ;  /* 0x0000000714007986 */ /* 0x0003e2000c10150a */
[----:B------:R-:W-:Y:S06]  /*2c40*/  BAR.SYNC.DEFER_BLOCKING 0x0 ;  /* 0x0000000000007b1d */ /* 0x000fec0000010000 */
[----:B------:R1:W-:Y:S02]  /*2c50*/  STS.128 [R0], R28 ;  /* 0x0000001c00007388 */ /* 0x0003e40000000c00 */
[----:B------:R-:W-:Y:S06]  /*2c60*/  BAR.SYNC.DEFER_BLOCKING 0x0 ;  /* 0x0000000000007b1d */ /* 0x000fec0000010000 */
[----:B------:R-:W-:Y:S05]  /*2c70*/  @P1 EXIT ;  /* 0x000000000000194d */ /* 0x000fea0003800000 */
[----:B------:R-:W0:Y:S04]  /*2c80*/  LDS R5, [R4] ;  /* 0x0000000004057984 */ /* 0x000e280000000800 */
[----:B0-----:R-:W-:Y:S01]  /*2c90*/  STG.E desc[UR10][R2.64], R5 ;  /* 0x0000000502007986 */ /* 0x001fe2000c10190a */
[----:B------:R-:W-:Y:S05]  /*2ca0*/  EXIT ;  /* 0x000000000000794d */ /* 0x000fea0003800000 */
.L_x_2:
[----:B------:R-:W-:-:S00]  /*2cb0*/  BRA `(.L_x_2) ;  /* 0xfffffffc00fc7947 */ /* 0x000fc0000383ffff */
[----:B------:R-:W-:-:S00]  /*2cc0*/  NOP ;  /* 0x0000000000007918 */ /* 0x000fc00000000000 */
        /* <DEDUP_REMOVED lines=11> */
.L_x_3:


//--------------------- .nv.global.init           --------------------------
	.section	.nv.global.init,"aw",@progbits
.nv.global.init:
	.type		_$_str,@object
	.size		_$_str,(.L_0 - _$_str)
_$_str:
        /*0000*/ 	.byte	0x5f, 0x5f, 0x43, 0x55, 0x44, 0x41, 0x5f, 0x46, 0x54, 0x5a, 0x00
.L_0:


//--------------------- .nv.shared.attn_fwd       --------------------------
	.section	.nv.shared.attn_fwd,"aw",@nobits
	.sectionflags	@""
	.align	16
	.zero		1024


//--------------------- .nv.shared.reserved.0     --------------------------
	.section	.nv.shared.reserved.0,"aw",@nobits
	.weak		__nv_reservedSMEM_offset_0_alias
	.size		__nv_reservedSMEM_offset_0_alias, 0, 0
	.other		__nv_reservedSMEM_offset_0_alias,@"STO_CUDA_RESERVED_SHARED STV_DEFAULT"
__nv_reservedSMEM_offset_0_alias:
	.zero		0


//--------------------- .nv.constant0.attn_fwd    --------------------------
	.section	.nv.constant0.attn_fwd,"a",@progbits
	.sectionflags	@""
	.align	4
.nv.constant0.attn_fwd:
	.zero		664


//--------------------- SYMBOLS --------------------------

	.type		.nv.reservedSmem.offset0,@object
	.size		.nv.reservedSmem.offset0,0x4
